	.headerflags	@"EF_CUDA_TEXMODE_UNIFIED EF_CUDA_64BIT_ADDRESS EF_CUDA_SM80 EF_CUDA_VIRTUAL_SM(EF_CUDA_SM80)"
	.elftype	@"ET_EXEC"


//--------------------- .nv.info                  --------------------------
	.section	.nv.info,"",@"SHT_CUDA_INFO"
	.align	4


	//----- nvinfo : EIATTR_REGCOUNT
	.align		4
        /*0000*/ 	.byte	0x04, 0x2f
        /*0002*/ 	.short	(.L_1 - .L_0)
	.align		4
.L_0:
        /*0004*/ 	.word	index@(matmul_kernel)
        /*0008*/ 	.word	0x00000050


	//----- nvinfo : EIATTR_MIN_STACK_SIZE
	.align		4
.L_1:
        /*000c*/ 	.byte	0x04, 0x12
        /*000e*/ 	.short	(.L_3 - .L_2)
	.align		4
.L_2:
        /*0010*/ 	.word	index@(matmul_kernel)
        /*0014*/ 	.word	0x00000000


	//----- nvinfo : EIATTR_FRAME_SIZE
	.align		4
.L_3:
        /*0018*/ 	.byte	0x04, 0x11
        /*001a*/ 	.short	(.L_5 - .L_4)
	.align		4
.L_4:
        /*001c*/ 	.word	index@(matmul_kernel)
        /*0020*/ 	.word	0x00000000


	//----- nvinfo : EIATTR_MIN_STACK_SIZE
	.align		4
.L_5:
        /*0024*/ 	.byte	0x04, 0x12
        /*0026*/ 	.short	(.L_7 - .L_6)
	.align		4
.L_6:
        /*0028*/ 	.word	index@(matmul_kernel)
        /*002c*/ 	.word	0x00000000
.L_7:


//--------------------- .nv.info.matmul_kernel    --------------------------
	.section	.nv.info.matmul_kernel,"",@"SHT_CUDA_INFO"
	.sectionflags	@""
	.align	4


	//----- nvinfo : EIATTR_CUDA_API_VERSION
	.align		4
        /*0000*/ 	.byte	0x04, 0x37
        /*0002*/ 	.short	(.L_9 - .L_8)
.L_8:
        /*0004*/ 	.word	0x0000007c


	//----- nvinfo : EIATTR_SW2861232_WAR
	.align		4
.L_9:
        /*0008*/ 	.byte	0x01, 0x35
	.zero		2


	//----- nvinfo : EIATTR_PARAM_CBANK
	.align		4
        /*000c*/ 	.byte	0x04, 0x0a
        /*000e*/ 	.short	(.L_11 - .L_10)
	.align		4
.L_10:
        /*0010*/ 	.word	index@(.nv.constant0.matmul_kernel)
        /*0014*/ 	.short	0x0160
        /*0016*/ 	.short	0x0030


	//----- nvinfo : EIATTR_CBANK_PARAM_SIZE
	.align		4
.L_11:
        /*0018*/ 	.byte	0x03, 0x19
        /*001a*/ 	.short	0x0030


	//----- nvinfo : EIATTR_KPARAM_INFO
	.align		4
        /*001c*/ 	.byte	0x04, 0x17
        /*001e*/ 	.short	(.L_13 - .L_12)
.L_12:
        /*0020*/ 	.word	0x00000000
        /*0024*/ 	.short	0x0008
        /*0026*/ 	.short	0x002c
        /*0028*/ 	.byte	0x00, 0xf0, 0x11, 0x00


	//----- nvinfo : EIATTR_KPARAM_INFO
	.align		4
.L_13:
        /*002c*/ 	.byte	0x04, 0x17
        /*002e*/ 	.short	(.L_15 - .L_14)
.L_14:
        /*0030*/ 	.word	0x00000000
        /*0034*/ 	.short	0x0007
        /*0036*/ 	.short	0x0028
        /*0038*/ 	.byte	0x00, 0xf0, 0x11, 0x00


	//----- nvinfo : EIATTR_KPARAM_INFO
	.align		4
.L_15:
        /*003c*/ 	.byte	0x04, 0x17
        /*003e*/ 	.short	(.L_17 - .L_16)
.L_16:
        /*0040*/ 	.word	0x00000000
        /*0044*/ 	.short	0x0006
        /*0046*/ 	.short	0x0024
        /*0048*/ 	.byte	0x00, 0xf0, 0x11, 0x00


	//----- nvinfo : EIATTR_KPARAM_INFO
	.align		4
.L_17:
        /*004c*/ 	.byte	0x04, 0x17
        /*004e*/ 	.short	(.L_19 - .L_18)
.L_18:
        /*0050*/ 	.word	0x00000000
        /*0054*/ 	.short	0x0005
        /*0056*/ 	.short	0x0020
        /*0058*/ 	.byte	0x00, 0xf0, 0x11, 0x00


	//----- nvinfo : EIATTR_KPARAM_INFO
	.align		4
.L_19:
        /*005c*/ 	.byte	0x04, 0x17
        /*005e*/ 	.short	(.L_21 - .L_20)
.L_20:
        /*0060*/ 	.word	0x00000000
        /*0064*/ 	.short	0x0004
        /*0066*/ 	.short	0x001c
        /*0068*/ 	.byte	0x00, 0xf0, 0x11, 0x00


	//----- nvinfo : EIATTR_KPARAM_INFO
	.align		4
.L_21:
        /*006c*/ 	.byte	0x04, 0x17
        /*006e*/ 	.short	(.L_23 - .L_22)
.L_22:
        /*0070*/ 	.word	0x00000000
        /*0074*/ 	.short	0x0003
        /*0076*/ 	.short	0x0018
        /*0078*/ 	.byte	0x00, 0xf0, 0x11, 0x00


	//----- nvinfo : EIATTR_KPARAM_INFO
	.align		4
.L_23:
        /*007c*/ 	.byte	0x04, 0x17
        /*007e*/ 	.short	(.L_25 - .L_24)
.L_24:
        /*0080*/ 	.word	0x00000000
        /*0084*/ 	.short	0x0002
        /*0086*/ 	.short	0x0010
        /*0088*/ 	.byte	0x00, 0xf0, 0x21, 0x00


	//----- nvinfo : EIATTR_KPARAM_INFO
	.align		4
.L_25:
        /*008c*/ 	.byte	0x04, 0x17
        /*008e*/ 	.short	(.L_27 - .L_26)
.L_26:
        /*0090*/ 	.word	0x00000000
        /*0094*/ 	.short	0x0001
        /*0096*/ 	.short	0x0008
        /*0098*/ 	.byte	0x00, 0xf0, 0x21, 0x00


	//----- nvinfo : EIATTR_KPARAM_INFO
	.align		4
.L_27:
        /*009c*/ 	.byte	0x04, 0x17
        /*009e*/ 	.short	(.L_29 - .L_28)
.L_28:
        /*00a0*/ 	.word	0x00000000
        /*00a4*/ 	.short	0x0000
        /*00a6*/ 	.short	0x0000
        /*00a8*/ 	.byte	0x00, 0xf0, 0x21, 0x00


	//----- nvinfo : EIATTR_MAXREG_COUNT
	.align		4
.L_29:
        /*00ac*/ 	.byte	0x03, 0x1b
        /*00ae*/ 	.short	0x00ff


	//----- nvinfo : EIATTR_EXIT_INSTR_OFFSETS
	.align		4
        /*00b0*/ 	.byte	0x04, 0x1c
        /*00b2*/ 	.short	(.L_31 - .L_30)


	//   ....[0]....
.L_30:
        /*00b4*/ 	.word	0x000026c0


	//   ....[1]....
        /*00b8*/ 	.word	0x00002720


	//----- nvinfo : EIATTR_MAX_THREADS
	.align		4
.L_31:
        /*00bc*/ 	.byte	0x04, 0x05
        /*00be*/ 	.short	(.L_33 - .L_32)
.L_32:
        /*00c0*/ 	.word	0x00000040
        /*00c4*/ 	.word	0x00000001
        /*00c8*/ 	.word	0x00000001
.L_33:


//--------------------- .nv.callgraph             --------------------------
	.section	.nv.callgraph,"",@"SHT_CUDA_CALLGRAPH"
	.align	4
	.sectionentsize	8
	.align		4
        /*0000*/ 	.word	0x00000000
	.align		4
        /*0004*/ 	.word	0xffffffff
	.align		4
        /*0008*/ 	.word	0x00000000
	.align		4
        /*000c*/ 	.word	0xfffffffe
	.align		4
        /*0010*/ 	.word	0x00000000
	.align		4
        /*0014*/ 	.word	0xfffffffd
	.align		4
        /*0018*/ 	.word	0x00000000
	.align		4
        /*001c*/ 	.word	0xfffffffc


//--------------------- .nv.rel.action            --------------------------
	.section	.nv.rel.action,"",@"SHT_CUDA_RELOCINFO"
	.align	8
	.sectionentsize	8
        /*0000*/ 	.byte	0x73, 0x00, 0x00, 0x00, 0x00, 0x00, 0x00, 0x00, 0x00, 0x00, 0x00, 0x11, 0x25, 0x00, 0x05, 0x36


//--------------------- .nv.constant0.matmul_kernel --------------------------
	.section	.nv.constant0.matmul_kernel,"a",@progbits
	.sectionflags	@""
	.align	4
.nv.constant0.matmul_kernel:
	.zero		400


//--------------------- .text.matmul_kernel       --------------------------
	.section	.text.matmul_kernel,"ax",@progbits
	.sectionflags	@"SHF_BARRIERS=1"
	.sectioninfo	@"SHI_REGISTERS=80"
	.align	128
        .global         matmul_kernel
        .type           matmul_kernel,@function
        .size           matmul_kernel,(.L_x_3 - matmul_kernel)
        .other          matmul_kernel,@"STO_CUDA_ENTRY STV_DEFAULT"
matmul_kernel:
.text.matmul_kernel:
[----:B------:R-:W-:Y:S02]  /*0000*/  IMAD.MOV.U32 R1, RZ, RZ, c[0x0][0x28] ;  /* 0x00000a00ff017624 */ /* 0x000fe400078e00ff */
[----:B------:R-:W-:Y:S01]  /*0010*/  IMAD.MOV.U32 R2, RZ, RZ, 0x1f ;  /* 0x0000001fff027424 */ /* 0x000fe200078e00ff */
[----:B------:R-:W1:Y:S01]  /*0020*/  S2R R7, SR_CTAID.X ;  /* 0x0000000000077919 */ /* 0x000e620000002500 */
[----:B------:R-:W-:Y:S01]  /*0030*/  IABS R12, c[0x0][0x178] ;  /* 0x00005e00000c7a13 */ /* 0x000fe20000000000 */
[----:B------:R-:W-:Y:S01]  /*0040*/  ULDC UR7, c[0x0][0x180] ;  /* 0x0000600000077ab9 */ /* 0x000fe20000000800 */
[----:B------:R-:W-:Y:S01]  /*0050*/  IMAD.MOV.U32 R48, RZ, RZ, RZ ;  /* 0x000000ffff307224 */ /* 0x000fe200078e00ff */
[----:B------:R-:W-:Y:S01]  /*0060*/  IADD3 R0, R2, c[0x0][0x17c], RZ ;  /* 0x00005f0002007a10 */ /* 0x000fe20007ffe0ff */
[----:B------:R-:W2:Y:S01]  /*0070*/  S2R R76, SR_TID.X ;  /* 0x00000000004c7919 */ /* 0x000ea20000002100 */
[----:B------:R-:W-:Y:S01]  /*0080*/  UIADD3 UR4, UR7, -0x20, URZ ;  /* 0xffffffe007047890 */ /* 0x000fe2000fffe03f */
[----:B------:R-:W-:Y:S01]  /*0090*/  IMAD.MOV.U32 R50, RZ, RZ, RZ ;  /* 0x000000ffff327224 */ /* 0x000fe200078e00ff */
[----:B------:R-:W-:Y:S01]  /*00a0*/  SHF.R.S32.HI R3, RZ, 0x1f, R0 ;  /* 0x0000001fff037819 */ /* 0x000fe20000011400 */
[----:B------:R-:W-:Y:S01]  /*00b0*/  ULDC.64 UR10, c[0x0][0x118] ;  /* 0x00004600000a7ab9 */ /* 0x000fe20000000a00 */
[----:B------:R-:W-:Y:S01]  /*00c0*/  IMAD.MOV.U32 R44, RZ, RZ, RZ ;  /* 0x000000ffff2c7224 */ /* 0x000fe200078e00ff */
[----:B------:R-:W-:Y:S01]  /*00d0*/  UIADD3 UR5, UR7, -0x60, URZ ;  /* 0xffffffa007057890 */ /* 0x000fe2000fffe03f */
[----:B------:R-:W-:Y:S01]  /*00e0*/  LEA.HI R3, R3, R0, RZ, 0x5 ;  /* 0x0000000003037211 */ /* 0x000fe200078f28ff */
[----:B------:R-:W-:-:S02]  /*00f0*/  IMAD.MOV.U32 R46, RZ, RZ, RZ ;  /* 0x000000ffff2e7224 */ /* 0x000fc400078e00ff */
[----:B------:R-:W-:Y:S01]  /*0100*/  IMAD.MOV.U32 R40, RZ, RZ, RZ ;  /* 0x000000ffff287224 */ /* 0x000fe200078e00ff */
[----:B------:R-:W-:Y:S01]  /*0110*/  SHF.R.S32.HI R3, RZ, 0x5, R3 ;  /* 0x00000005ff037819 */ /* 0x000fe20000011403 */
[----:B------:R-:W-:Y:S02]  /*0120*/  IMAD.MOV.U32 R42, RZ, RZ, RZ ;  /* 0x000000ffff2a7224 */ /* 0x000fe400078e00ff */
[----:B------:R-:W-:Y:S02]  /*0130*/  IMAD.MOV.U32 R32, RZ, RZ, RZ ;  /* 0x000000ffff207224 */ /* 0x000fe400078e00ff */
[----:B------:R-:W-:Y:S02]  /*0140*/  IMAD.SHL.U32 R6, R3, 0x8, RZ ;  /* 0x0000000803067824 */ /* 0x000fe400078e00ff */
[----:B------:R-:W-:Y:S01]  /*0150*/  IMAD.MOV.U32 R34, RZ, RZ, RZ ;  /* 0x000000ffff227224 */ /* 0x000fe200078e00ff */
[----:B-1----:R-:W-:Y:S01]  /*0160*/  IABS R10, R7 ;  /* 0x00000007000a7213 */ /* 0x002fe20000000000 */
[----:B------:R-:W-:Y:S01]  /*0170*/  IMAD.MOV.U32 R20, RZ, RZ, RZ ;  /* 0x000000ffff147224 */ /* 0x000fe200078e00ff */
[-C--:B------:R-:W-:Y:S01]  /*0180*/  IABS R3, R6.reuse ;  /* 0x0000000600037213 */ /* 0x080fe20000000000 */
[----:B------:R-:W-:Y:S01]  /*0190*/  IMAD.MOV.U32 R22, RZ, RZ, RZ ;  /* 0x000000ffff167224 */ /* 0x000fe200078e00ff */
[----:B------:R-:W-:Y:S01]  /*01a0*/  IABS R11, R6 ;  /* 0x00000006000b7213 */ /* 0x000fe20000000000 */
[C---:B--2---:R-:W-:Y:S01]  /*01b0*/  IMAD.SHL.U32 R74, R76.reuse, 0x10, RZ ;  /* 0x000000104c4a7824 */ /* 0x044fe200078e00ff */
[----:B------:R-:W1:Y:S01]  /*01c0*/  I2F.RP R0, R3 ;  /* 0x0000000300007306 */ /* 0x000e620000209400 */
[----:B------:R-:W-:Y:S01]  /*01d0*/  IMAD.MOV.U32 R52, RZ, RZ, RZ ;  /* 0x000000ffff347224 */ /* 0x000fe200078e00ff */
[----:B------:R-:W-:Y:S01]  /*01e0*/  LOP3.LUT R16, R76, 0x1f, RZ, 0xc0, !PT ;  /* 0x0000001f4c107812 */ /* 0x000fe200078ec0ff */
[----:B------:R-:W-:Y:S01]  /*01f0*/  IMAD.MOV.U32 R54, RZ, RZ, RZ ;  /* 0x000000ffff367224 */ /* 0x000fe200078e00ff */
[----:B------:R-:W-:Y:S01]  /*0200*/  LOP3.LUT R74, R74, 0x10, RZ, 0xc0, !PT ;  /* 0x000000104a4a7812 */ /* 0x000fe200078ec0ff */
[----:B------:R-:W-:Y:S01]  /*0210*/  IMAD.MOV.U32 R36, RZ, RZ, RZ ;  /* 0x000000ffff247224 */ /* 0x000fe200078e00ff */
[----:B------:R-:W-:Y:S01]  /*0220*/  SHF.R.U32.HI R77, RZ, 0x5, R76 ;  /* 0x00000005ff4d7819 */ /* 0x000fe2000001164c */
[----:B------:R-:W-:-:S02]  /*0230*/  IMAD.MOV.U32 R38, RZ, RZ, RZ ;  /* 0x000000ffff267224 */ /* 0x000fc400078e00ff */
[----:B------:R-:W-:Y:S02]  /*0240*/  IMAD.MOV.U32 R24, RZ, RZ, RZ ;  /* 0x000000ffff187224 */ /* 0x000fe400078e00ff */
[----:B------:R-:W-:Y:S01]  /*0250*/  IMAD.MOV.U32 R26, RZ, RZ, RZ ;  /* 0x000000ffff1a7224 */ /* 0x000fe200078e00ff */
[----:B-1----:R-:W1:Y:S02]  /*0260*/  MUFU.RCP R0, R0 ;  /* 0x0000000000007308 */ /* 0x002e640000001000 */
[----:B-1----:R-:W-:Y:S01]  /*0270*/  IADD3 R4, R0, 0xffffffe, RZ ;  /* 0x0ffffffe00047810 */ /* 0x002fe20007ffe0ff */
[----:B------:R-:W-:-:S05]  /*0280*/  IMAD.MOV R0, RZ, RZ, -R11 ;  /* 0x000000ffff007224 */ /* 0x000fca00078e0a0b */
[----:B------:R1:W2:Y:S02]  /*0290*/  F2I.FTZ.U32.TRUNC.NTZ R5, R4 ;  /* 0x0000000400057305 */ /* 0x0002a4000021f000 */
[----:B-1----:R-:W-:Y:S02]  /*02a0*/  IMAD.MOV.U32 R4, RZ, RZ, RZ ;  /* 0x000000ffff047224 */ /* 0x002fe400078e00ff */
[----:B--2---:R-:W-:-:S04]  /*02b0*/  IMAD.MOV R8, RZ, RZ, -R5 ;  /* 0x000000ffff087224 */ /* 0x004fc800078e0a05 */
[----:B------:R-:W-:Y:S02]  /*02c0*/  IMAD R9, R8, R3, RZ ;  /* 0x0000000308097224 */ /* 0x000fe400078e02ff */
[----:B------:R-:W-:Y:S02]  /*02d0*/  IMAD.MOV.U32 R8, RZ, RZ, R10 ;  /* 0x000000ffff087224 */ /* 0x000fe400078e000a */
[----:B------:R-:W-:-:S06]  /*02e0*/  IMAD.HI.U32 R5, R5, R9, R4 ;  /* 0x0000000905057227 */ /* 0x000fcc00078e0004 */
[----:B------:R-:W-:-:S04]  /*02f0*/  IMAD.HI.U32 R5, R5, R8, RZ ;  /* 0x0000000805057227 */ /* 0x000fc800078e00ff */
[----:B------:R-:W-:-:S05]  /*0300*/  IMAD R0, R5, R0, R8 ;  /* 0x0000000005007224 */ /* 0x000fca00078e0208 */
[----:B------:R-:W-:-:S13]  /*0310*/  ISETP.GT.U32.AND P1, PT, R3, R0, PT ;  /* 0x000000000300720c */ /* 0x000fda0003f24070 */
[----:B------:R-:W-:Y:S01]  /*0320*/  @!P1 IMAD.IADD R0, R0, 0x1, -R3 ;  /* 0x0000000100009824 */ /* 0x000fe200078e0a03 */
[----:B------:R-:W-:Y:S02]  /*0330*/  @!P1 IADD3 R5, R5, 0x1, RZ ;  /* 0x0000000105059810 */ /* 0x000fe40007ffe0ff */
[----:B------:R-:W-:Y:S02]  /*0340*/  ISETP.NE.AND P1, PT, R6, RZ, PT ;  /* 0x000000ff0600720c */ /* 0x000fe40003f25270 */
[----:B------:R-:W-:Y:S02]  /*0350*/  ISETP.GE.U32.AND P0, PT, R0, R3, PT ;  /* 0x000000030000720c */ /* 0x000fe40003f06070 */
[----:B------:R-:W-:-:S04]  /*0360*/  LOP3.LUT R0, R7, R6, RZ, 0x3c, !PT ;  /* 0x0000000607007212 */ /* 0x000fc800078e3cff */
[----:B------:R-:W-:Y:S01]  /*0370*/  ISETP.GE.AND P2, PT, R0, RZ, PT ;  /* 0x000000ff0000720c */ /* 0x000fe20003f46270 */
[----:B------:R-:W-:-:S05]  /*0380*/  IMAD.MOV.U32 R0, RZ, RZ, c[0x0][0x178] ;  /* 0x00005e00ff007624 */ /* 0x000fca00078e00ff */
[----:B------:R-:W-:Y:S02]  /*0390*/  IADD3 R0, R0, 0x3f, RZ ;  /* 0x0000003f00007810 */ /* 0x000fe40007ffe0ff */
[----:B------:R-:W-:Y:S02]  /*03a0*/  @P0 IADD3 R5, R5, 0x1, RZ ;  /* 0x0000000105050810 */ /* 0x000fe40007ffe0ff */
[----:B------:R-:W-:-:S03]  /*03b0*/  SHF.R.S32.HI R3, RZ, 0x1f, R0 ;  /* 0x0000001fff037819 */ /* 0x000fc60000011400 */
[----:B------:R-:W-:Y:S01]  /*03c0*/  IMAD.MOV.U32 R4, RZ, RZ, R5 ;  /* 0x000000ffff047224 */ /* 0x000fe200078e0005 */
[----:B------:R-:W-:-:S03]  /*03d0*/  LEA.HI R3, R3, R0, RZ, 0x6 ;  /* 0x0000000003037211 */ /* 0x000fc600078f30ff */
[----:B------:R-:W-:Y:S01]  /*03e0*/  @!P2 IMAD.MOV R4, RZ, RZ, -R4 ;  /* 0x000000ffff04a224 */ /* 0x000fe200078e0a04 */
[----:B------:R-:W-:-:S05]  /*03f0*/  @!P1 LOP3.LUT R4, RZ, R6, RZ, 0x33, !PT ;  /* 0x00000006ff049212 */ /* 0x000fca00078e33ff */
[----:B------:R-:W-:Y:S02]  /*0400*/  IMAD.SHL.U32 R8, R4, 0x8, RZ ;  /* 0x0000000804087824 */ /* 0x000fe400078e00ff */
[----:B------:R-:W-:-:S03]  /*0410*/  IMAD.MOV R4, RZ, RZ, -R4 ;  /* 0x000000ffff047224 */ /* 0x000fc600078e0a04 */
[----:B------:R-:W-:Y:S01]  /*0420*/  LEA.HI.SX32 R3, R3, -R8, 0x1a ;  /* 0x8000000803037211 */ /* 0x000fe200078fd2ff */
[----:B------:R-:W-:Y:S02]  /*0430*/  IMAD R14, R6, R4, R7 ;  /* 0x00000004060e7224 */ /* 0x000fe400078e0207 */
[----:B------:R-:W-:Y:S01]  /*0440*/  IMAD.MOV.U32 R4, RZ, RZ, RZ ;  /* 0x000000ffff047224 */ /* 0x000fe200078e00ff */
[----:B------:R-:W-:Y:S02]  /*0450*/  IMNMX R11, R3, 0x8, PT ;  /* 0x00000008030b7817 */ /* 0x000fe40003800200 */
[----:B------:R-:W-:Y:S02]  /*0460*/  IABS R6, R14 ;  /* 0x0000000e00067213 */ /* 0x000fe40000000000 */
[-C--:B------:R-:W-:Y:S02]  /*0470*/  IABS R9, R11.reuse ;  /* 0x0000000b00097213 */ /* 0x080fe40000000000 */
[----:B------:R-:W-:-:S02]  /*0480*/  IABS R7, R11 ;  /* 0x0000000b00077213 */ /* 0x000fc40000000000 */
[----:B------:R-:W1:Y:S08]  /*0490*/  I2F.RP R0, R9 ;  /* 0x0000000900007306 */ /* 0x000e700000209400 */
[----:B-1----:R-:W1:Y:S02]  /*04a0*/  MUFU.RCP R0, R0 ;  /* 0x0000000000007308 */ /* 0x002e640000001000 */
[----:B-1----:R-:W-:Y:S01]  /*04b0*/  IADD3 R5, R0, 0xffffffe, RZ ;  /* 0x0ffffffe00057810 */ /* 0x002fe20007ffe0ff */
[----:B------:R-:W-:-:S05]  /*04c0*/  IMAD.MOV R0, RZ, RZ, -R7 ;  /* 0x000000ffff007224 */ /* 0x000fca00078e0a07 */
[----:B------:R-:W1:Y:S02]  /*04d0*/  F2I.FTZ.U32.TRUNC.NTZ R5, R5 ;  /* 0x0000000500057305 */ /* 0x000e64000021f000 */
[----:B-1----:R-:W-:-:S04]  /*04e0*/  IMAD.MOV R10, RZ, RZ, -R5 ;  /* 0x000000ffff0a7224 */ /* 0x002fc800078e0a05 */
[----:B------:R-:W-:Y:S02]  /*04f0*/  IMAD R3, R10, R9, RZ ;  /* 0x000000090a037224 */ /* 0x000fe400078e02ff */
[----:B------:R-:W-:Y:S01]  /*0500*/  IMAD.MOV.U32 R10, RZ, RZ, R12 ;  /* 0x000000ffff0a7224 */ /* 0x000fe200078e000c */
[----:B------:R-:W-:Y:S01]  /*0510*/  IABS R12, c[0x0][0x17c] ;  /* 0x00005f00000c7a13 */ /* 0x000fe20000000000 */
[----:B------:R-:W-:Y:S02]  /*0520*/  IMAD.HI.U32 R4, R5, R3, R4 ;  /* 0x0000000305047227 */ /* 0x000fe400078e0004 */
[----:B------:R-:W1:Y:S02]  /*0530*/  I2F.RP R3, R10 ;  /* 0x0000000a00037306 */ /* 0x000e640000209400 */
[----:B------:R-:W-:-:S04]  /*0540*/  IMAD.MOV.U32 R5, RZ, RZ, R6 ;  /* 0x000000ffff057224 */ /* 0x000fc800078e0006 */
[----:B------:R-:W-:Y:S02]  /*0550*/  IMAD.HI.U32 R4, R4, R5, RZ ;  /* 0x0000000504047227 */ /* 0x000fe400078e00ff */
[----:B------:R-:W2:Y:S02]  /*0560*/  I2F.RP R6, R12 ;  /* 0x0000000c00067306 */ /* 0x000ea40000209400 */
[----:B------:R-:W-:-:S05]  /*0570*/  IMAD R0, R4, R0, R5 ;  /* 0x0000000004007224 */ /* 0x000fca00078e0205 */
[----:B------:R-:W-:Y:S01]  /*0580*/  ISETP.GT.U32.AND P1, PT, R9, R0, PT ;  /* 0x000000000900720c */ /* 0x000fe20003f24070 */
[----:B-1----:R-:W1:Y:S08]  /*0590*/  MUFU.RCP R3, R3 ;  /* 0x0000000300037308 */ /* 0x002e700000001000 */
[----:B--2---:R-:W2:Y:S04]  /*05a0*/  MUFU.RCP R6, R6 ;  /* 0x0000000600067308 */ /* 0x004ea80000001000 */
[----:B------:R-:W-:Y:S01]  /*05b0*/  @!P1 IMAD.IADD R0, R0, 0x1, -R9 ;  /* 0x0000000100009824 */ /* 0x000fe200078e0a09 */
[----:B------:R-:W-:-:S02]  /*05c0*/  @!P1 IADD3 R4, R4, 0x1, RZ ;  /* 0x0000000104049810 */ /* 0x000fc40007ffe0ff */
[----:B------:R-:W-:Y:S02]  /*05d0*/  ISETP.NE.AND P1, PT, R11, RZ, PT ;  /* 0x000000ff0b00720c */ /* 0x000fe40003f25270 */
[----:B------:R-:W-:Y:S02]  /*05e0*/  ISETP.GE.U32.AND P0, PT, R0, R9, PT ;  /* 0x000000090000720c */ /* 0x000fe40003f06070 */
[----:B------:R-:W-:Y:S02]  /*05f0*/  LOP3.LUT R0, R14, R11, RZ, 0x3c, !PT ;  /* 0x0000000b0e007212 */ /* 0x000fe400078e3cff */
[----:B-1----:R-:W-:Y:S02]  /*0600*/  IADD3 R5, R3, 0xffffffe, RZ ;  /* 0x0ffffffe03057810 */ /* 0x002fe40007ffe0ff */
[----:B------:R-:W-:Y:S02]  /*0610*/  ISETP.GE.AND P2, PT, R0, RZ, PT ;  /* 0x000000ff0000720c */ /* 0x000fe40003f46270 */
[----:B--2---:R-:W-:-:S02]  /*0620*/  IADD3 R7, R6, 0xffffffe, RZ ;  /* 0x0ffffffe06077810 */ /* 0x004fc40007ffe0ff */
[----:B------:R-:W1:Y:S01]  /*0630*/  F2I.FTZ.U32.TRUNC.NTZ R5, R5 ;  /* 0x0000000500057305 */ /* 0x000e62000021f000 */
[----:B------:R-:W-:Y:S02]  /*0640*/  SHF.R.U32.HI R6, RZ, 0x1, R76 ;  /* 0x00000001ff067819 */ /* 0x000fe4000001164c */
[----:B------:R-:W-:-:S05]  /*0650*/  @P0 IADD3 R4, R4, 0x1, RZ ;  /* 0x0000000104040810 */ /* 0x000fca0007ffe0ff */
[----:B------:R-:W-:Y:S01]  /*0660*/  IMAD.MOV.U32 R73, RZ, RZ, R4 ;  /* 0x000000ffff497224 */ /* 0x000fe200078e0004 */
[----:B------:R-:W2:Y:S01]  /*0670*/  F2I.FTZ.U32.TRUNC.NTZ R7, R7 ;  /* 0x0000000700077305 */ /* 0x000ea2000021f000 */
[----:B------:R-:W-:Y:S02]  /*0680*/  IMAD.MOV.U32 R4, RZ, RZ, RZ ;  /* 0x000000ffff047224 */ /* 0x000fe400078e00ff */
[----:B------:R-:W-:Y:S01]  /*0690*/  @!P2 IMAD.MOV R73, RZ, RZ, -R73 ;  /* 0x000000ffff49a224 */ /* 0x000fe200078e0a49 */
[----:B------:R-:W-:Y:S01]  /*06a0*/  @!P1 LOP3.LUT R73, RZ, R11, RZ, 0x33, !PT ;  /* 0x0000000bff499212 */ /* 0x000fe200078e33ff */
[----:B-1----:R-:W-:-:S04]  /*06b0*/  IMAD.MOV R3, RZ, RZ, -R5 ;  /* 0x000000ffff037224 */ /* 0x002fc800078e0a05 */
[----:B------:R-:W-:Y:S02]  /*06c0*/  IMAD.MOV R0, RZ, RZ, -R73 ;  /* 0x000000ffff007224 */ /* 0x000fe400078e0a49 */
[----:B------:R-:W-:Y:S02]  /*06d0*/  IMAD R3, R3, R10, RZ ;  /* 0x0000000a03037224 */ /* 0x000fe400078e02ff */
[----:B------:R-:W-:Y:S01]  /*06e0*/  IMAD R0, R11, R0, R14 ;  /* 0x000000000b007224 */ /* 0x000fe200078e020e */
[----:B------:R-:W-:Y:S01]  /*06f0*/  SHF.R.U32.HI R11, RZ, 0x3, R76 ;  /* 0x00000003ff0b7819 */ /* 0x000fe2000001164c */
[----:B------:R-:W-:Y:S01]  /*0700*/  IMAD.HI.U32 R4, R5, R3, R4 ;  /* 0x0000000305047227 */ /* 0x000fe200078e0004 */
[----:B------:R-:W-:-:S03]  /*0710*/  SGXT.U32 R3, R6, 0x5 ;  /* 0x000000050603781a */ /* 0x000fc60000000000 */
[----:B------:R-:W-:Y:S02]  /*0720*/  IMAD.IADD R0, R8, 0x1, R0 ;  /* 0x0000000108007824 */ /* 0x000fe400078e0200 */
[----:B------:R-:W-:Y:S02]  /*0730*/  IMAD.SHL.U32 R73, R73, 0x20, RZ ;  /* 0x0000002049497824 */ /* 0x000fe400078e00ff */
[----:B------:R-:W-:Y:S02]  /*0740*/  IMAD.SHL.U32 R72, R0, 0x40, RZ ;  /* 0x0000004000487824 */ /* 0x000fe400078e00ff */
[----:B--2---:R-:W-:Y:S01]  /*0750*/  IMAD.MOV R5, RZ, RZ, -R7 ;  /* 0x000000ffff057224 */ /* 0x004fe200078e0a07 */
[-C--:B------:R-:W-:Y:S01]  /*0760*/  LOP3.LUT R14, R73, R3.reuse, RZ, 0xfc, !PT ;  /* 0x00000003490e7212 */ /* 0x080fe200078efcff */
[----:B------:R-:W-:Y:S01]  /*0770*/  IMAD.MOV.U32 R6, RZ, RZ, RZ ;  /* 0x000000ffff067224 */ /* 0x000fe200078e00ff */
[----:B------:R-:W-:Y:S01]  /*0780*/  LOP3.LUT R13, R72, R3, RZ, 0xfc, !PT ;  /* 0x00000003480d7212 */ /* 0x000fe200078efcff */
[----:B------:R-:W-:Y:S01]  /*0790*/  IMAD R5, R5, R12, RZ ;  /* 0x0000000c05057224 */ /* 0x000fe200078e02ff */
[----:B------:R-:W-:-:S02]  /*07a0*/  IABS R8, R14 ;  /* 0x0000000e00087213 */ /* 0x000fc40000000000 */
[----:B------:R-:W-:Y:S01]  /*07b0*/  IABS R0, R13 ;  /* 0x0000000d00007213 */ /* 0x000fe20000000000 */
[----:B------:R-:W-:Y:S01]  /*07c0*/  IMAD.HI.U32 R6, R7, R5, R6 ;  /* 0x0000000507067227 */ /* 0x000fe200078e0006 */
[----:B------:R-:W-:Y:S02]  /*07d0*/  LOP3.LUT R15, R72, 0x20, R3, 0xfe, !PT ;  /* 0x00000020480f7812 */ /* 0x000fe400078efe03 */
[----:B------:R-:W-:Y:S01]  /*07e0*/  ISETP.GE.AND P4, PT, R14, RZ, PT ;  /* 0x000000ff0e00720c */ /* 0x000fe20003f86270 */
[----:B------:R-:W-:Y:S01]  /*07f0*/  IMAD.MOV.U32 R5, RZ, RZ, R0 ;  /* 0x000000ffff057224 */ /* 0x000fe200078e0000 */
[----:B------:R-:W-:Y:S01]  /*0800*/  IABS R9, R15 ;  /* 0x0000000f00097213 */ /* 0x000fe20000000000 */
[----:B------:R-:W-:Y:S01]  /*0810*/  IMAD.MOV.U32 R7, RZ, RZ, R8 ;  /* 0x000000ffff077224 */ /* 0x000fe200078e0008 */
[----:B------:R-:W-:Y:S01]  /*0820*/  ISETP.GE.AND P5, PT, R15, RZ, PT ;  /* 0x000000ff0f00720c */ /* 0x000fe20003fa6270 */
[----:B------:R-:W-:-:S04]  /*0830*/  IMAD.HI.U32 R0, R4, R5, RZ ;  /* 0x0000000504007227 */ /* 0x000fc800078e00ff */
[----:B------:R-:W-:-:S04]  /*0840*/  IMAD.HI.U32 R6, R6, R7, RZ ;  /* 0x0000000706067227 */ /* 0x000fc800078e00ff */
[----:B------:R-:W-:-:S04]  /*0850*/  IMAD.HI.U32 R4, R4, R9, RZ ;  /* 0x0000000904047227 */ /* 0x000fc800078e00ff */
[----:B------:R-:W-:Y:S02]  /*0860*/  IMAD.MOV R0, RZ, RZ, -R0 ;  /* 0x000000ffff007224 */ /* 0x000fe400078e0a00 */
[----:B------:R-:W-:Y:S02]  /*0870*/  IMAD.MOV R6, RZ, RZ, -R6 ;  /* 0x000000ffff067224 */ /* 0x000fe400078e0a06 */
[----:B------:R-:W-:Y:S02]  /*0880*/  IMAD.MOV R4, RZ, RZ, -R4 ;  /* 0x000000ffff047224 */ /* 0x000fe400078e0a04 */
[----:B------:R-:W-:Y:S01]  /*0890*/  IMAD R5, R10, R0, R5 ;  /* 0x000000000a057224 */ /* 0x000fe200078e0205 */
[----:B------:R-:W-:Y:S01]  /*08a0*/  LOP3.LUT R0, R11, R76, RZ, 0x3c, !PT ;  /* 0x0000004c0b007212 */ /* 0x000fe200078e3cff */
[----:B------:R-:W-:Y:S02]  /*08b0*/  IMAD R7, R12, R6, R7 ;  /* 0x000000060c077224 */ /* 0x000fe400078e0207 */
[C---:B------:R-:W-:Y:S01]  /*08c0*/  IMAD R6, R10.reuse, R4, R9 ;  /* 0x000000040a067224 */ /* 0x040fe200078e0209 */
[----:B------:R-:W-:Y:S01]  /*08d0*/  ISETP.GT.U32.AND P0, PT, R10, R5, PT ;  /* 0x000000050a00720c */ /* 0x000fe20003f04070 */
[----:B------:R-:W-:Y:S01]  /*08e0*/  IMAD.SHL.U32 R0, R0, 0x10, RZ ;  /* 0x0000001000007824 */ /* 0x000fe200078e00ff */
[----:B------:R-:W-:-:S02]  /*08f0*/  ISETP.GT.U32.AND P2, PT, R12, R7, PT ;  /* 0x000000070c00720c */ /* 0x000fc40003f44070 */
[----:B------:R-:W-:Y:S02]  /*0900*/  ISETP.GT.U32.AND P1, PT, R10, R6, PT ;  /* 0x000000060a00720c */ /* 0x000fe40003f24070 */
[----:B------:R-:W-:Y:S02]  /*0910*/  LOP3.LUT R8, R0, 0x10, RZ, 0xc0, !PT ;  /* 0x0000001000087812 */ /* 0x000fe400078ec0ff */
[----:B------:R-:W-:-:S03]  /*0920*/  LOP3.LUT R4, R3, 0x20, RZ, 0xfc, !PT ;  /* 0x0000002003047812 */ /* 0x000fc600078efcff */
[----:B------:R-:W-:Y:S02]  /*0930*/  IMAD R0, R3, 0x20, R8 ;  /* 0x0000002003007824 */ /* 0x000fe400078e0208 */
[----:B------:R-:W-:Y:S02]  /*0940*/  @!P0 IMAD.IADD R5, R5, 0x1, -R10 ;  /* 0x0000000105058824 */ /* 0x000fe400078e0a0a */
[----:B------:R-:W-:Y:S01]  /*0950*/  @!P2 IMAD.IADD R7, R7, 0x1, -R12 ;  /* 0x000000010707a824 */ /* 0x000fe200078e0a0c */
[----:B------:R-:W-:Y:S01]  /*0960*/  ISETP.GE.AND P2, PT, R13, RZ, PT ;  /* 0x000000ff0d00720c */ /* 0x000fe20003f46270 */
[----:B------:R-:W-:Y:S01]  /*0970*/  @!P1 IMAD.IADD R6, R6, 0x1, -R10 ;  /* 0x0000000106069824 */ /* 0x000fe200078e0a0a */
[----:B------:R-:W-:Y:S01]  /*0980*/  ISETP.GT.U32.AND P0, PT, R10, R5, PT ;  /* 0x000000050a00720c */ /* 0x000fe20003f04070 */
[----:B------:R-:W-:Y:S01]  /*0990*/  IMAD R3, R4, 0x20, R8 ;  /* 0x0000002004037824 */ /* 0x000fe200078e0208 */
[----:B------:R-:W-:Y:S02]  /*09a0*/  ISETP.GT.U32.AND P3, PT, R12, R7, PT ;  /* 0x000000070c00720c */ /* 0x000fe40003f64070 */
[----:B------:R-:W-:-:S09]  /*09b0*/  ISETP.GT.U32.AND P1, PT, R10, R6, PT ;  /* 0x000000060a00720c */ /* 0x000fd20003f24070 */
[----:B------:R-:W-:Y:S01]  /*09c0*/  @!P0 IMAD.IADD R5, R5, 0x1, -R10 ;  /* 0x0000000105058824 */ /* 0x000fe200078e0a0a */
[----:B------:R-:W-:Y:S01]  /*09d0*/  ISETP.NE.AND P0, PT, RZ, c[0x0][0x17c], PT ;  /* 0x00005f00ff007a0c */ /* 0x000fe20003f05270 */
[----:B------:R-:W-:Y:S02]  /*09e0*/  @!P3 IMAD.IADD R7, R7, 0x1, -R12 ;  /* 0x000000010707b824 */ /* 0x000fe400078e0a0c */
[----:B------:R-:W-:Y:S01]  /*09f0*/  @!P1 IMAD.IADD R6, R6, 0x1, -R10 ;  /* 0x0000000106069824 */ /* 0x000fe200078e0a0a */
[----:B------:R-:W-:Y:S01]  /*0a00*/  IADD3 R10, R2, c[0x0][0x180], RZ ;  /* 0x00006000020a7a10 */ /* 0x000fe20007ffe0ff */
[----:B------:R-:W-:Y:S01]  /*0a10*/  @!P2 IMAD.MOV R5, RZ, RZ, -R5 ;  /* 0x000000ffff05a224 */ /* 0x000fe200078e0a05 */
[----:B------:R-:W-:Y:S01]  /*0a20*/  ISETP.NE.AND P1, PT, RZ, c[0x0][0x178], PT ;  /* 0x00005e00ff007a0c */ /* 0x000fe20003f25270 */
[----:B------:R-:W-:Y:S01]  /*0a30*/  @!P5 IMAD.MOV R6, RZ, RZ, -R6 ;  /* 0x000000ffff06d224 */ /* 0x000fe200078e0a06 */
[----:B------:R-:W-:Y:S01]  /*0a40*/  ISETP.GT.AND P3, PT, R10, 0x1f, PT ;  /* 0x0000001f0a00780c */ /* 0x000fe20003f64270 */
[----:B------:R-:W-:Y:S01]  /*0a50*/  @!P4 IMAD.MOV R7, RZ, RZ, -R7 ;  /* 0x000000ffff07c224 */ /* 0x000fe200078e0a07 */
[----:B------:R-:W-:-:S02]  /*0a60*/  LOP3.LUT R2, RZ, c[0x0][0x178], RZ, 0x33, !PT ;  /* 0x00005e00ff027a12 */ /* 0x000fc400078e33ff */
[----:B------:R-:W-:Y:S02]  /*0a70*/  SEL R4, RZ, 0x10, !P3 ;  /* 0x00000010ff047807 */ /* 0x000fe40005800000 */
[C---:B------:R-:W-:Y:S02]  /*0a80*/  ISETP.GE.AND P3, PT, R74.reuse, c[0x0][0x180], PT ;  /* 0x000060004a007a0c */ /* 0x040fe40003f66270 */
[----:B------:R-:W-:Y:S01]  /*0a90*/  ISETP.GE.AND P2, PT, R74, UR4, PT ;  /* 0x000000044a007c0c */ /* 0x000fe2000bf46270 */
[----:B------:R-:W-:Y:S01]  /*0aa0*/  UIADD3 UR4, UR7, -0x40, URZ ;  /* 0xffffffc007047890 */ /* 0x000fe2000fffe03f */
[C---:B------:R-:W-:Y:S02]  /*0ab0*/  SEL R5, R2.reuse, R5, !P1 ;  /* 0x0000000502057207 */ /* 0x040fe40004800000 */
[----:B------:R-:W-:Y:S02]  /*0ac0*/  @!P0 LOP3.LUT R7, RZ, c[0x0][0x17c], RZ, 0x33, !PT ;  /* 0x00005f00ff078a12 */ /* 0x000fe400078e33ff */
[----:B------:R-:W-:Y:S01]  /*0ad0*/  SEL R13, R2, R6, !P1 ;  /* 0x00000006020d7207 */ /* 0x000fe20004800000 */
[--C-:B------:R-:W-:Y:S01]  /*0ae0*/  IMAD R2, R5, c[0x0][0x184], R74.reuse ;  /* 0x0000610005027a24 */ /* 0x100fe200078e024a */
[----:B------:R-:W-:Y:S01]  /*0af0*/  SEL R4, R4, RZ, !P3 ;  /* 0x000000ff04047207 */ /* 0x000fe20005800000 */
[--C-:B------:R-:W-:Y:S01]  /*0b00*/  IMAD R9, R7, c[0x0][0x188], R74.reuse ;  /* 0x0000620007097a24 */ /* 0x100fe200078e024a */
[----:B------:R-:W-:Y:S01]  /*0b10*/  ISETP.GT.AND P6, PT, R10, 0x3f, PT ;  /* 0x0000003f0a00780c */ /* 0x000fe20003fc4270 */
[----:B------:R-:W-:Y:S01]  /*0b20*/  IMAD R7, R13, c[0x0][0x184], R74 ;  /* 0x000061000d077a24 */ /* 0x000fe200078e024a */
[----:B------:R-:W-:-:S02]  /*0b30*/  SEL R8, RZ, 0x10, P2 ;  /* 0x00000010ff087807 */ /* 0x000fc40001000000 */
[----:B------:R-:W-:Y:S02]  /*0b40*/  ISETP.NE.U32.AND P4, PT, R4, RZ, PT ;  /* 0x000000ff0400720c */ /* 0x000fe40003f85070 */
[----:B------:R-:W-:Y:S02]  /*0b50*/  SEL R8, R8, RZ, P6 ;  /* 0x000000ff08087207 */ /* 0x000fe40003000000 */
[----:B------:R-:W-:Y:S02]  /*0b60*/  IADD3 R4, P1, R2, c[0x0][0x160], RZ ;  /* 0x0000580002047a10 */ /* 0x000fe40007f3e0ff */
[----:B------:R-:W-:Y:S02]  /*0b70*/  IADD3 R6, P6, R7, c[0x0][0x160], RZ ;  /* 0x0000580007067a10 */ /* 0x000fe40007fde0ff */
[----:B------:R-:W-:Y:S02]  /*0b80*/  ISETP.NE.U32.AND P5, PT, R8, RZ, PT ;  /* 0x000000ff0800720c */ /* 0x000fe40003fa5070 */
[----:B------:R-:W-:-:S02]  /*0b90*/  IADD3 R8, P0, R9, c[0x0][0x168], RZ ;  /* 0x00005a0009087a10 */ /* 0x000fc40007f1e0ff */
[----:B------:R-:W-:Y:S02]  /*0ba0*/  LEA.HI.X.SX32 R5, R2, c[0x0][0x164], 0x1, P1 ;  /* 0x0000590002057a11 */ /* 0x000fe400008f0eff */
[----:B------:R-:W-:Y:S02]  /*0bb0*/  LEA.HI.X.SX32 R7, R7, c[0x0][0x164], 0x1, P6 ;  /* 0x0000590007077a11 */ /* 0x000fe400030f0eff */
[----:B------:R-:W-:Y:S01]  /*0bc0*/  LEA.HI.X.SX32 R9, R9, c[0x0][0x16c], 0x1, P0 ;  /* 0x00005b0009097a11 */ /* 0x000fe200000f0eff */
[----:B------:R1:W-:Y:S01]  /*0bd0*/  LDGSTS.E.BYPASS.128 [R0], [R4.64], P4 ;  /* 0x0000000004007fae */ /* 0x0003e2000a101c4a */
[----:B------:R-:W-:Y:S02]  /*0be0*/  ISETP.GE.AND P1, PT, R74, UR4, PT ;  /* 0x000000044a007c0c */ /* 0x000fe4000bf26270 */
[----:B------:R-:W-:Y:S01]  /*0bf0*/  ISETP.GT.AND P6, PT, R10, 0x5f, PT ;  /* 0x0000005f0a00780c */ /* 0x000fe20003fc4270 */
[----:B------:R1:W-:Y:S01]  /*0c00*/  LDGSTS.E.BYPASS.128 [R3], [R6.64], P4 ;  /* 0x0000000006037fae */ /* 0x0003e2000a101c4a */
[----:B------:R-:W-:-:S02]  /*0c10*/  SEL R2, RZ, 0x10, P1 ;  /* 0x00000010ff027807 */ /* 0x000fc40000800000 */
[----:B------:R-:W-:Y:S01]  /*0c20*/  ISETP.GE.AND P0, PT, R74, UR5, PT ;  /* 0x000000054a007c0c */ /* 0x000fe2000bf06270 */
[----:B------:R-:W0:Y:S01]  /*0c30*/  LDGDEPBAR ;  /* 0x00000000000079af */ /* 0x000e220000000000 */
[----:B------:R-:W-:Y:S02]  /*0c40*/  SEL R2, R2, RZ, P6 ;  /* 0x000000ff02027207 */ /* 0x000fe40003000000 */
[----:B------:R-:W-:Y:S01]  /*0c50*/  SEL R12, RZ, 0x10, P0 ;  /* 0x00000010ff0c7807 */ /* 0x000fe20000000000 */
[----:B------:R1:W-:Y:S01]  /*0c60*/  LDGSTS.E.BYPASS.128 [R0+0x2000], [R8.64], P4 ;  /* 0x0200000008007fae */ /* 0x0003e2000a101c4a */
[----:B------:R-:W-:Y:S02]  /*0c70*/  ISETP.NE.U32.AND P6, PT, R2, RZ, PT ;  /* 0x000000ff0200720c */ /* 0x000fe40003fc5070 */
[----:B------:R-:W-:Y:S01]  /*0c80*/  ISETP.GT.AND P4, PT, R10, 0x7f, PT ;  /* 0x0000007f0a00780c */ /* 0x000fe20003f84270 */
[----:B------:R-:W0:Y:S03]  /*0c90*/  LDGDEPBAR ;  /* 0x00000000000079af */ /* 0x000e260000000000 */
[----:B------:R-:W-:Y:S01]  /*0ca0*/  SEL R12, R12, RZ, P4 ;  /* 0x000000ff0c0c7207 */ /* 0x000fe20002000000 */
[----:B------:R-:W-:Y:S03]  /*0cb0*/  BAR.SYNC.DEFER_BLOCKING 0x0 ;  /* 0x0000000000007b1d */ /* 0x000fe60000010000 */
[----:B------:R-:W-:-:S03]  /*0cc0*/  ISETP.NE.U32.AND P4, PT, R12, RZ, PT ;  /* 0x000000ff0c00720c */ /* 0x000fc60003f85070 */
[----:B------:R-:W-:Y:S01]  /*0cd0*/  @!PT LDS RZ, [RZ] ;  /* 0x00000000fffff984 */ /* 0x000fe20000000800 */
[----:B------:R-:W-:Y:S01]  /*0ce0*/  @!PT LDS RZ, [RZ] ;  /* 0x00000000fffff984 */ /* 0x000fe20000000800 */
[----:B------:R-:W-:Y:S01]  /*0cf0*/  @!PT LDS RZ, [RZ] ;  /* 0x00000000fffff984 */ /* 0x000fe20000000800 */
[----:B------:R1:W-:Y:S04]  /*0d00*/  LDGSTS.E.BYPASS.128 [R0+0x800], [R4.64+0x20], P5 ;  /* 0x0080002004007fae */ /* 0x0003e8000a901c4a */
[----:B------:R1:W-:Y:S04]  /*0d10*/  LDGSTS.E.BYPASS.128 [R3+0x800], [R6.64+0x20], P5 ;  /* 0x0080002006037fae */ /* 0x0003e8000a901c4a */
[----:B------:R-:W0:Y:S04]  /*0d20*/  LDGDEPBAR ;  /* 0x00000000000079af */ /* 0x000e280000000000 */
[----:B------:R1:W-:Y:S04]  /*0d30*/  LDGSTS.E.BYPASS.128 [R0+0x2400], [R8.64+0x20], P5 ;  /* 0x0240002008007fae */ /* 0x0003e8000a901c4a */
[----:B------:R-:W0:Y:S04]  /*0d40*/  LDGDEPBAR ;  /* 0x00000000000079af */ /* 0x000e280000000000 */
[----:B------:R-:W-:Y:S06]  /*0d50*/  BAR.SYNC.DEFER_BLOCKING 0x0 ;  /* 0x0000000000007b1d */ /* 0x000fec0000010000 */
        /* <DEDUP_REMOVED lines=15> */
[----:B------:R1:W-:Y:S01]  /*0e50*/  LDGSTS.E.BYPASS.128 [R0+0x2c00], [R8.64+0x60], P4 ;  /* 0x02c0006008007fae */ /* 0x0003e2000a101c4a */
[----:B------:R-:W-:-:S03]  /*0e60*/  ISETP.GE.AND P4, PT, R10, 0x20, PT ;  /* 0x000000200a00780c */ /* 0x000fc60003f86270 */
[----:B------:R-:W0:Y:S01]  /*0e70*/  LDGDEPBAR ;  /* 0x00000000000079af */ /* 0x000e220000000000 */
[----:B------:R-:W-:-:S04]  /*0e80*/  DEPBAR.LE SB0, 0x6 ;  /* 0x000081800000791a */ /* 0x000fc80000000000 */
[----:B------:R-:W-:Y:S06]  /*0e90*/  BAR.SYNC.DEFER_BLOCKING 0x0 ;  /* 0x0000000000007b1d */ /* 0x000fec0000010000 */
[----:B------:R-:W-:Y:S05]  /*0ea0*/  @!P4 BRA `(.L_x_0) ;  /* 0x000014400000c947 */ /* 0x000fea0003800000 */
[----:B-1----:R-:W-:Y:S01]  /*0eb0*/  IMAD.SHL.U32 R12, R77, 0x2, RZ ;  /* 0x000000024d0c7824 */ /* 0x002fe200078e00ff */
[----:B------:R-:W-:Y:S01]  /*0ec0*/  SHF.R.U32.HI R14, RZ, 0x2, R76 ;  /* 0x00000002ff0e7819 */ /* 0x000fe2000001164c */
[----:B------:R-:W-:Y:S01]  /*0ed0*/  IMAD.SHL.U32 R69, R76, 0x20, RZ ;  /* 0x000000204c457824 */ /* 0x000fe200078e00ff */
[----:B------:R-:W-:Y:S01]  /*0ee0*/  F2FP.PACK_AB.RZ R15, RZ, RZ ;  /* 0x000000ffff0f723e */ /* 0x000fe200000180ff */
[----:B------:R-:W-:Y:S01]  /*0ef0*/  IMAD.MOV.U32 R68, RZ, RZ, 0x3 ;  /* 0x00000003ff447424 */ /* 0x000fe200078e00ff */
[----:B------:R-:W-:Y:S01]  /*0f00*/  LOP3.LUT R12, R12, 0x2, RZ, 0xc0, !PT ;  /* 0x000000020c0c7812 */ /* 0x000fe200078ec0ff */
[----:B------:R-:W-:Y:S01]  /*0f10*/  CS2R R48, SRZ ;  /* 0x0000000000307805 */ /* 0x000fe2000001ff00 */
[----:B------:R-:W-:Y:S01]  /*0f20*/  SGXT.U32 R14, R14, 0x1 ;  /* 0x000000010e0e781a */ /* 0x000fe20000000000 */
[----:B------:R-:W-:Y:S01]  /*0f30*/  CS2R R50, SRZ ;  /* 0x0000000000327805 */ /* 0x000fe2000001ff00 */
[----:B------:R-:W-:Y:S01]  /*0f40*/  SHF.R.U32.HI R2, RZ, 0x4, R16 ;  /* 0x00000004ff027819 */ /* 0x000fe20000011610 */
[----:B------:R-:W-:Y:S01]  /*0f50*/  CS2R R44, SRZ ;  /* 0x00000000002c7805 */ /* 0x000fe2000001ff00 */
[--C-:B------:R-:W-:Y:S01]  /*0f60*/  LOP3.LUT R12, R12, 0x1, R11.reuse, 0xf8, !PT ;  /* 0x000000010c0c7812 */ /* 0x100fe200078ef80b */
[----:B------:R-:W-:Y:S01]  /*0f70*/  CS2R R46, SRZ ;  /* 0x00000000002e7805 */ /* 0x000fe2000001ff00 */
[----:B------:R-:W-:Y:S01]  /*0f80*/  LOP3.LUT R11, R14, 0x1, R11, 0x78, !PT ;  /* 0x000000010e0b7812 */ /* 0x000fe200078e780b */
[----:B------:R-:W-:Y:S01]  /*0f90*/  CS2R R40, SRZ ;  /* 0x0000000000287805 */ /* 0x000fe2000001ff00 */
[----:B------:R-:W-:Y:S01]  /*0fa0*/  SHF.R.S32.HI R13, RZ, 0x1f, R10 ;  /* 0x0000001fff0d7819 */ /* 0x000fe2000001140a */
[----:B------:R-:W-:Y:S01]  /*0fb0*/  IMAD.SHL.U32 R12, R12, 0x100, RZ ;  /* 0x000001000c0c7824 */ /* 0x000fe200078e00ff */
[C---:B------:R-:W-:Y:S01]  /*0fc0*/  LOP3.LUT R14, R2.reuse, R14, RZ, 0x3c, !PT ;  /* 0x0000000e020e7212 */ /* 0x040fe200078e3cff */
[----:B------:R-:W-:Y:S01]  /*0fd0*/  IMAD.SHL.U32 R2, R2, 0x100, RZ ;  /* 0x0000010002027824 */ /* 0x000fe200078e00ff */
[----:B------:R-:W-:Y:S01]  /*0fe0*/  PRMT R15, R15, 0x5410, R15 ;  /* 0x000054100f0f7816 */ /* 0x000fe2000000000f */
[----:B------:R-:W-:Y:S01]  /*0ff0*/  IMAD.SHL.U32 R11, R11, 0x10, RZ ;  /* 0x000000100b0b7824 */ /* 0x000fe200078e00ff */
[----:B------:R-:W-:Y:S01]  /*1000*/  LEA.HI R13, R13, R10, RZ, 0x5 ;  /* 0x0000000a0d0d7211 */ /* 0x000fe200078f28ff */
[----:B------:R-:W-:Y:S01]  /*1010*/  IMAD.SHL.U32 R14, R14, 0x10, RZ ;  /* 0x000000100e0e7824 */ /* 0x000fe200078e00ff */
[----:B------:R-:W-:Y:S01]  /*1020*/  LOP3.LUT R15, R15, 0xfffefffe, RZ, 0xc0, !PT ;  /* 0xfffefffe0f0f7812 */ /* 0x000fe200078ec0ff */
[----:B------:R-:W-:Y:S01]  /*1030*/  CS2R R42, SRZ ;  /* 0x00000000002a7805 */ /* 0x000fe2000001ff00 */
[----:B------:R-:W-:Y:S01]  /*1040*/  LOP3.LUT R69, R69, 0xe0, RZ, 0xe2, !PT ;  /* 0x000000e045457812 */ /* 0x000fe200078ee2ff */
[----:B------:R-:W-:Y:S01]  /*1050*/  CS2R R32, SRZ ;  /* 0x0000000000207805 */ /* 0x000fe2000001ff00 */
[----:B------:R-:W-:Y:S01]  /*1060*/  IADD3 R61, P4, R8, 0x80, RZ ;  /* 0x00000080083d7810 */ /* 0x000fe20007f9e0ff */
[----:B------:R-:W-:Y:S01]  /*1070*/  CS2R R34, SRZ ;  /* 0x0000000000227805 */ /* 0x000fe2000001ff00 */
[----:B------:R-:W-:Y:S01]  /*1080*/  IADD3 R63, P5, R6, 0x80, RZ ;  /* 0x00000080063f7810 */ /* 0x000fe20007fbe0ff */
[----:B------:R-:W-:Y:S01]  /*1090*/  CS2R R20, SRZ ;  /* 0x0000000000147805 */ /* 0x000fe2000001ff00 */
[----:B------:R-:W-:Y:S01]  /*10a0*/  IADD3 R67, P6, R4, 0x80, RZ ;  /* 0x0000008004437810 */ /* 0x000fe20007fde0ff */
[----:B------:R-:W-:Y:S01]  /*10b0*/  CS2R R22, SRZ ;  /* 0x0000000000167805 */ /* 0x000fe2000001ff00 */
[----:B------:R-:W-:Y:S01]  /*10c0*/  SHF.R.S32.HI R71, RZ, 0x5, R13 ;  /* 0x00000005ff477819 */ /* 0x000fe2000001140d */
[----:B------:R-:W-:Y:S01]  /*10d0*/  CS2R R52, SRZ ;  /* 0x0000000000347805 */ /* 0x000fe2000001ff00 */
[----:B------:R-:W-:Y:S01]  /*10e0*/  IADD3 R15, R15, 0x800080, RZ ;  /* 0x008000800f0f7810 */ /* 0x000fe20007ffe0ff */
[----:B------:R-:W-:Y:S01]  /*10f0*/  CS2R R54, SRZ ;  /* 0x0000000000367805 */ /* 0x000fe2000001ff00 */
[C---:B------:R-:W-:Y:S01]  /*1100*/  LOP3.LUT R70, R69.reuse, R12, R14, 0xfe, !PT ;  /* 0x0000000c45467212 */ /* 0x040fe200078efe0e */
[----:B------:R-:W-:Y:S01]  /*1110*/  CS2R R36, SRZ ;  /* 0x0000000000247805 */ /* 0x000fe2000001ff00 */
[----:B------:R-:W-:Y:S01]  /*1120*/  LOP3.LUT R69, R69, R11, R2, 0xfe, !PT ;  /* 0x0000000b45457212 */ /* 0x000fe200078efe02 */
[----:B------:R-:W-:Y:S01]  /*1130*/  CS2R R38, SRZ ;  /* 0x0000000000267805 */ /* 0x000fe2000001ff00 */
[----:B------:R-:W-:Y:S01]  /*1140*/  PLOP3.LUT P3, PT, P3, PT, PT, 0x8, 0x0 ;  /* 0x000000000000781c */ /* 0x000fe20001f6e170 */
[----:B------:R-:W-:Y:S01]  /*1150*/  CS2R R24, SRZ ;  /* 0x0000000000187805 */ /* 0x000fe2000001ff00 */
[----:B------:R-:W-:Y:S01]  /*1160*/  PLOP3.LUT P2, PT, P2, PT, PT, 0x8, 0x0 ;  /* 0x000000000000781c */ /* 0x000fe2000174e170 */
[----:B------:R-:W-:Y:S01]  /*1170*/  CS2R R26, SRZ ;  /* 0x00000000001a7805 */ /* 0x000fe2000001ff00 */
[----:B------:R-:W-:Y:S01]  /*1180*/  PLOP3.LUT P1, PT, P1, PT, PT, 0x8, 0x0 ;  /* 0x000000000000781c */ /* 0x000fe20000f2e170 */
[----:B------:R-:W-:Y:S01]  /*1190*/  IMAD.X R60, RZ, RZ, R9, P4 ;  /* 0x000000ffff3c7224 */ /* 0x000fe200020e0609 */
[----:B------:R-:W-:Y:S01]  /*11a0*/  PLOP3.LUT P0, PT, P0, PT, PT, 0x8, 0x0 ;  /* 0x000000000000781c */ /* 0x000fe2000070e170 */
[----:B------:R-:W-:Y:S01]  /*11b0*/  IMAD.X R62, RZ, RZ, R7, P5 ;  /* 0x000000ffff3e7224 */ /* 0x000fe200028e0607 */
[----:B------:R-:W-:Y:S01]  /*11c0*/  IADD3 R75, R71, -0x4, RZ ;  /* 0xfffffffc474b7810 */ /* 0x000fe20007ffe0ff */
[----:B------:R-:W-:Y:S01]  /*11d0*/  IMAD.X R66, RZ, RZ, R5, P6 ;  /* 0x000000ffff427224 */ /* 0x000fe200030e0605 */
[----:B------:R-:W-:Y:S01]  /*11e0*/  PRMT R2, R15, 0x7531, R15 ;  /* 0x000075310f027816 */ /* 0x000fe2000000000f */
[----:B------:R-:W-:-:S02]  /*11f0*/  UIADD3 UR7, UR7, -0x80, URZ ;  /* 0xffffff8007077890 */ /* 0x000fc4000fffe03f */
[----:B------:R-:W-:Y:S02]  /*1200*/  UMOV UR8, 0x2000 ;  /* 0x0000200000087882 */ /* 0x000fe40000000000 */
[----:B------:R-:W-:Y:S02]  /*1210*/  UMOV UR4, URZ ;  /* 0x0000003f00047c82 */ /* 0x000fe40008000000 */
[----:B------:R-:W-:Y:S02]  /*1220*/  UMOV UR5, URZ ;  /* 0x0000003f00057c82 */ /* 0x000fe40008000000 */
[----:B------:R-:W-:Y:S02]  /*1230*/  UMOV UR6, URZ ;  /* 0x0000003f00067c82 */ /* 0x000fe40008000000 */
.L_x_1:
[----:B------:R-:W1:Y:S01]  /*1240*/  LDS.128 R8, [R0+UR5] ;  /* 0x0000000500087984 */ /* 0x000e620008000c00 */
[C---:B------:R-:W-:Y:S01]  /*1250*/  PRMT R15, R2.reuse, 0x7770, RZ ;  /* 0x00007770020f7816 */ /* 0x040fe200000000ff */
[----:B------:R-:W-:Y:S01]  /*1260*/  UIADD3 UR4, UR4, 0x1, URZ ;  /* 0x0000000104047890 */ /* 0x000fe2000fffe03f */
[----:B------:R-:W-:Y:S02]  /*1270*/  PRMT R14, R2, 0x7771, RZ ;  /* 0x00007771020e7816 */ /* 0x000fe400000000ff */
[----:B------:R-:W-:Y:S01]  /*1280*/  ISETP.GE.AND P4, PT, R74, UR7, PT ;  /* 0x000000074a007c0c */ /* 0x000fe2000bf86270 */
[----:B------:R-:W-:Y:S01]  /*1290*/  UISETP.GE.AND UP0, UPT, UR4, 0x4, UPT ;  /* 0x000000040400788c */ /* 0x000fe2000bf06270 */
[----:B------:R-:W-:Y:S01]  /*12a0*/  IADD3 R68, R68, 0x1, RZ ;  /* 0x0000000144447810 */ /* 0x000fe20007ffe0ff */
[----:B------:R-:W-:-:S02]  /*12b0*/  UIADD3 UR7, UR7, -0x20, URZ ;  /* 0xffffffe007077890 */ /* 0x000fc4000fffe03f */
[----:B------:R-:W-:Y:S01]  /*12c0*/  USEL UR4, UR4, URZ, !UP0 ;  /* 0x0000003f04047287 */ /* 0x000fe2000c000000 */
[C---:B-1----:R-:W-:Y:S02]  /*12d0*/  PRMT R4, R9.reuse, 0x7770, RZ ;  /* 0x0000777009047816 */ /* 0x042fe400000000ff */
[----:B------:R-:W-:Y:S02]  /*12e0*/  PRMT R5, R9, 0x7771, RZ ;  /* 0x0000777109057816 */ /* 0x000fe400000000ff */
[----:B------:R-:W-:Y:S02]  /*12f0*/  SEL R4, R4, R15, P3 ;  /* 0x0000000f04047207 */ /* 0x000fe40001800000 */
[----:B------:R-:W-:Y:S02]  /*1300*/  SEL R13, R5, R14, P3 ;  /* 0x0000000e050d7207 */ /* 0x000fe40001800000 */
[----:B------:R-:W-:Y:S02]  /*1310*/  LOP3.LUT R28, R4, 0xffff, RZ, 0xc0, !PT ;  /* 0x0000ffff041c7812 */ /* 0x000fe400078ec0ff */
[----:B------:R-:W1:Y:S01]  /*1320*/  LDS.128 R4, [R3+UR5] ;  /* 0x0000000503047984 */ /* 0x000e620008000c00 */
[----:B------:R-:W-:Y:S01]  /*1330*/  PRMT R12, R8, 0x7770, RZ ;  /* 0x00007770080c7816 */ /* 0x000fe200000000ff */
[----:B------:R-:W-:Y:S01]  /*1340*/  USHF.L.U32 UR5, UR4, 0xb, URZ ;  /* 0x0000000b04057899 */ /* 0x000fe2000800063f */
[----:B------:R-:W-:-:S02]  /*1350*/  PRMT R28, R13, 0x7604, R28 ;  /* 0x000076040d1c7816 */ /* 0x000fc4000000001c */
[----:B------:R-:W-:Y:S02]  /*1360*/  PRMT R13, R8, 0x7771, RZ ;  /* 0x00007771080d7816 */ /* 0x000fe400000000ff */
[C---:B------:R-:W-:Y:S02]  /*1370*/  PRMT R16, R11.reuse, 0x7770, RZ ;  /* 0x000077700b107816 */ /* 0x040fe400000000ff */
[-C--:B------:R-:W-:Y:S02]  /*1380*/  SEL R12, R12, R15.reuse, P3 ;  /* 0x0000000f0c0c7207 */ /* 0x080fe40001800000 */
[----:B------:R-:W-:Y:S02]  /*1390*/  PRMT R17, R11, 0x7771, RZ ;  /* 0x000077710b117816 */ /* 0x000fe400000000ff */
[----:B------:R-:W-:Y:S02]  /*13a0*/  SEL R13, R13, R14, P3 ;  /* 0x0000000e0d0d7207 */ /* 0x000fe40001800000 */
[----:B------:R-:W-:-:S02]  /*13b0*/  SEL R16, R16, R15, P3 ;  /* 0x0000000f10107207 */ /* 0x000fc40001800000 */
[----:B------:R-:W-:Y:S02]  /*13c0*/  LOP3.LUT R12, R12, 0xffff, RZ, 0xc0, !PT ;  /* 0x0000ffff0c0c7812 */ /* 0x000fe400078ec0ff */
[----:B------:R-:W-:Y:S02]  /*13d0*/  SEL R17, R17, R14, P3 ;  /* 0x0000000e11117207 */ /* 0x000fe40001800000 */
[----:B------:R-:W-:Y:S02]  /*13e0*/  LOP3.LUT R16, R16, 0xffff, RZ, 0xc0, !PT ;  /* 0x0000ffff10107812 */ /* 0x000fe400078ec0ff */
[----:B------:R-:W-:Y:S02]  /*13f0*/  PRMT R19, R13, 0x7604, R12 ;  /* 0x000076040d137816 */ /* 0x000fe4000000000c */
[----:B------:R-:W-:Y:S02]  /*1400*/  PRMT R13, R2, 0x7772, RZ ;  /* 0x00007772020d7816 */ /* 0x000fe400000000ff */
[----:B------:R-:W-:-:S02]  /*1410*/  PRMT R12, R9, 0x7772, RZ ;  /* 0x00007772090c7816 */ /* 0x000fc400000000ff */
[----:B------:R-:W-:Y:S02]  /*1420*/  PRMT R29, R17, 0x7604, R16 ;  /* 0x00007604111d7816 */ /* 0x000fe40000000010 */
[-C--:B------:R-:W-:Y:S02]  /*1430*/  SEL R17, R12, R13.reuse, P3 ;  /* 0x0000000d0c117207 */ /* 0x080fe40001800000 */
[----:B------:R-:W-:Y:S02]  /*1440*/  PRMT R12, R8, 0x7772, RZ ;  /* 0x00007772080c7816 */ /* 0x000fe400000000ff */
[----:B------:R-:W-:Y:S02]  /*1450*/  PRMT R18, R10, 0x7770, RZ ;  /* 0x000077700a127816 */ /* 0x000fe400000000ff */
[----:B------:R-:W-:Y:S02]  /*1460*/  SEL R12, R12, R13, P3 ;  /* 0x0000000d0c0c7207 */ /* 0x000fe40001800000 */
[----:B------:R-:W-:-:S02]  /*1470*/  PRMT R31, R10, 0x7771, RZ ;  /* 0x000077710a1f7816 */ /* 0x000fc400000000ff */
[----:B------:R-:W-:Y:S02]  /*1480*/  SEL R18, R18, R15, P3 ;  /* 0x0000000f12127207 */ /* 0x000fe40001800000 */
[----:B------:R-:W-:Y:S02]  /*1490*/  PRMT R19, R12, 0x7054, R19 ;  /* 0x000070540c137816 */ /* 0x000fe40000000013 */
[----:B------:R-:W-:Y:S02]  /*14a0*/  SEL R31, R31, R14, P3 ;  /* 0x0000000e1f1f7207 */ /* 0x000fe40001800000 */
[----:B------:R-:W-:Y:S02]  /*14b0*/  LOP3.LUT R18, R18, 0xffff, RZ, 0xc0, !PT ;  /* 0x0000ffff12127812 */ /* 0x000fe400078ec0ff */
[----:B------:R-:W-:Y:S02]  /*14c0*/  PRMT R16, R11, 0x7772, RZ ;  /* 0x000077720b107816 */ /* 0x000fe400000000ff */
[----:B------:R-:W-:-:S02]  /*14d0*/  PRMT R12, R10, 0x7772, RZ ;  /* 0x000077720a0c7816 */ /* 0x000fc400000000ff */
[----:B------:R-:W-:Y:S02]  /*14e0*/  PRMT R28, R17, 0x7054, R28 ;  /* 0x00007054111c7816 */ /* 0x000fe4000000001c */
[----:B------:R-:W-:Y:S02]  /*14f0*/  PRMT R18, R31, 0x7604, R18 ;  /* 0x000076041f127816 */ /* 0x000fe40000000012 */
[-C--:B------:R-:W-:Y:S02]  /*1500*/  SEL R16, R16, R13.reuse, P3 ;  /* 0x0000000d10107207 */ /* 0x080fe40001800000 */
[----:B------:R-:W-:Y:S02]  /*1510*/  SEL R17, R12, R13, P3 ;  /* 0x0000000d0c117207 */ /* 0x000fe40001800000 */
[----:B-1----:R-:W-:Y:S02]  /*1520*/  PRMT R12, R5, 0x7770, RZ ;  /* 0x00007770050c7816 */ /* 0x002fe400000000ff */
[----:B------:R-:W-:-:S02]  /*1530*/  PRMT R29, R16, 0x7054, R29 ;  /* 0x00007054101d7816 */ /* 0x000fc4000000001d */
[----:B------:R-:W-:Y:S02]  /*1540*/  PRMT R18, R17, 0x7054, R18 ;  /* 0x0000705411127816 */ /* 0x000fe40000000012 */
[-C--:B------:R-:W-:Y:S02]  /*1550*/  SEL R12, R12, R15.reuse, P3 ;  /* 0x0000000f0c0c7207 */ /* 0x080fe40001800000 */
[C---:B------:R-:W-:Y:S02]  /*1560*/  PRMT R16, R4.reuse, 0x7770, RZ ;  /* 0x0000777004107816 */ /* 0x040fe400000000ff */
[----:B------:R-:W-:Y:S02]  /*1570*/  PRMT R17, R5, 0x7771, RZ ;  /* 0x0000777105117816 */ /* 0x000fe400000000ff */
[----:B------:R-:W-:Y:S02]  /*1580*/  PRMT R31, R4, 0x7771, RZ ;  /* 0x00007771041f7816 */ /* 0x000fe400000000ff */
[----:B------:R-:W-:-:S02]  /*1590*/  SEL R16, R16, R15, P3 ;  /* 0x0000000f10107207 */ /* 0x000fc40001800000 */
[-C--:B------:R-:W-:Y:S02]  /*15a0*/  SEL R17, R17, R14.reuse, P3 ;  /* 0x0000000e11117207 */ /* 0x080fe40001800000 */
[----:B------:R-:W-:Y:S02]  /*15b0*/  LOP3.LUT R12, R12, 0xffff, RZ, 0xc0, !PT ;  /* 0x0000ffff0c0c7812 */ /* 0x000fe400078ec0ff */
[----:B------:R-:W-:Y:S02]  /*15c0*/  SEL R31, R31, R14, P3 ;  /* 0x0000000e1f1f7207 */ /* 0x000fe40001800000 */
[----:B------:R-:W-:Y:S02]  /*15d0*/  LOP3.LUT R16, R16, 0xffff, RZ, 0xc0, !PT ;  /* 0x0000ffff10107812 */ /* 0x000fe400078ec0ff */
[----:B------:R-:W-:Y:S02]  /*15e0*/  PRMT R30, R17, 0x7604, R12 ;  /* 0x00007604111e7816 */ /* 0x000fe4000000000c */
[----:B------:R-:W-:-:S02]  /*15f0*/  PRMT R12, R7, 0x7770, RZ ;  /* 0x00007770070c7816 */ /* 0x000fc400000000ff */
[----:B------:R-:W-:Y:S02]  /*1600*/  PRMT R31, R31, 0x7604, R16 ;  /* 0x000076041f1f7816 */ /* 0x000fe40000000010 */
[----:B------:R-:W-:Y:S02]  /*1610*/  SEL R16, R12, R15, P3 ;  /* 0x0000000f0c107207 */ /* 0x000fe40001800000 */
[----:B------:R-:W-:Y:S02]  /*1620*/  PRMT R17, R7, 0x7771, RZ ;  /* 0x0000777107117816 */ /* 0x000fe400000000ff */
[----:B------:R-:W-:Y:S02]  /*1630*/  PRMT R12, R5, 0x7772, RZ ;  /* 0x00007772050c7816 */ /* 0x000fe400000000ff */
[----:B------:R-:W-:Y:S02]  /*1640*/  SEL R17, R17, R14, P3 ;  /* 0x0000000e11117207 */ /* 0x000fe40001800000 */
[----:B------:R-:W-:-:S02]  /*1650*/  LOP3.LUT R16, R16, 0xffff, RZ, 0xc0, !PT ;  /* 0x0000ffff10107812 */ /* 0x000fc400078ec0ff */
[----:B------:R-:W-:Y:S02]  /*1660*/  SEL R57, R12, R13, P3 ;  /* 0x0000000d0c397207 */ /* 0x000fe40001800000 */
[----:B------:R-:W-:Y:S02]  /*1670*/  PRMT R12, R6, 0x7770, RZ ;  /* 0x00007770060c7816 */ /* 0x000fe400000000ff */
[----:B------:R-:W-:Y:S02]  /*1680*/  PRMT R17, R17, 0x7604, R16 ;  /* 0x0000760411117816 */ /* 0x000fe40000000010 */
[----:B------:R-:W-:Y:S02]  /*1690*/  SEL R16, R12, R15, P3 ;  /* 0x0000000f0c107207 */ /* 0x000fe40001800000 */
[----:B------:R-:W-:Y:S02]  /*16a0*/  PRMT R12, R4, 0x7772, RZ ;  /* 0x00007772040c7816 */ /* 0x000fe400000000ff */
[----:B------:R-:W-:-:S02]  /*16b0*/  PRMT R30, R57, 0x7054, R30 ;  /* 0x00007054391e7816 */ /* 0x000fc4000000001e */
[----:B------:R-:W-:Y:S02]  /*16c0*/  PRMT R57, R6, 0x7771, RZ ;  /* 0x0000777106397816 */ /* 0x000fe400000000ff */
[----:B------:R-:W-:Y:S02]  /*16d0*/  SEL R12, R12, R13, P3 ;  /* 0x0000000d0c0c7207 */ /* 0x000fe40001800000 */
[----:B------:R-:W-:Y:S02]  /*16e0*/  SEL R57, R57, R14, P3 ;  /* 0x0000000e39397207 */ /* 0x000fe40001800000 */
[----:B------:R-:W-:Y:S02]  /*16f0*/  LOP3.LUT R16, R16, 0xffff, RZ, 0xc0, !PT ;  /* 0x0000ffff10107812 */ /* 0x000fe400078ec0ff */
[----:B------:R-:W-:Y:S02]  /*1700*/  PRMT R31, R12, 0x7054, R31 ;  /* 0x000070540c1f7816 */ /* 0x000fe4000000001f */
[----:B------:R-:W-:-:S02]  /*1710*/  PRMT R12, R7, 0x7772, RZ ;  /* 0x00007772070c7816 */ /* 0x000fc400000000ff */
[----:B------:R-:W-:Y:S02]  /*1720*/  PRMT R56, R6, 0x7772, RZ ;  /* 0x0000777206387816 */ /* 0x000fe400000000ff */
[----:B------:R-:W-:Y:S02]  /*1730*/  PRMT R16, R57, 0x7604, R16 ;  /* 0x0000760439107816 */ /* 0x000fe40000000010 */
[-C--:B------:R-:W-:Y:S02]  /*1740*/  SEL R12, R12, R13.reuse, P3 ;  /* 0x0000000d0c0c7207 */ /* 0x080fe40001800000 */
[----:B------:R-:W-:Y:S02]  /*1750*/  SEL R57, R56, R13, P3 ;  /* 0x0000000d38397207 */ /* 0x000fe40001800000 */
[----:B------:R-:W-:Y:S02]  /*1760*/  PRMT R17, R12, 0x7054, R17 ;  /* 0x000070540c117816 */ /* 0x000fe40000000011 */
[----:B------:R-:W-:-:S02]  /*1770*/  PRMT R16, R57, 0x7054, R16 ;  /* 0x0000705439107816 */ /* 0x000fc40000000010 */
[----:B------:R-:W-:Y:S02]  /*1780*/  PRMT R57, R8, 0x7773, RZ ;  /* 0x0000777308397816 */ /* 0x000fe400000000ff */
[----:B------:R-:W-:Y:S02]  /*1790*/  PRMT R12, R2, 0x7773, RZ ;  /* 0x00007773020c7816 */ /* 0x000fe400000000ff */
[----:B------:R-:W-:Y:S02]  /*17a0*/  PRMT R11, R11, 0x7773, RZ ;  /* 0x000077730b0b7816 */ /* 0x000fe400000000ff */
[----:B------:R-:W-:Y:S02]  /*17b0*/  SEL R8, R57, R12, P3 ;  /* 0x0000000c39087207 */ /* 0x000fe40001800000 */
[----:B------:R-:W-:Y:S02]  /*17c0*/  PRMT R9, R9, 0x7773, RZ ;  /* 0x0000777309097816 */ /* 0x000fe400000000ff */
[----:B------:R-:W-:-:S02]  /*17d0*/  PRMT R8, R8, 0x654, R19 ;  /* 0x0000065408087816 */ /* 0x000fc40000000013 */
[----:B------:R-:W-:Y:S02]  /*17e0*/  PRMT R19, R10, 0x7773, RZ ;  /* 0x000077730a137816 */ /* 0x000fe400000000ff */
[-C--:B------:R-:W-:Y:S02]  /*17f0*/  SEL R10, R11, R12.reuse, P3 ;  /* 0x0000000c0b0a7207 */ /* 0x080fe40001800000 */
[----:B------:R-:W-:Y:S02]  /*1800*/  SEL R19, R19, R12, P3 ;  /* 0x0000000c13137207 */ /* 0x000fe40001800000 */
[----:B------:R-:W-:Y:S02]  /*1810*/  PRMT R11, R10, 0x654, R29 ;  /* 0x000006540a0b7816 */ /* 0x000fe4000000001d */
[----:B------:R-:W-:Y:S02]  /*1820*/  PRMT R10, R19, 0x654, R18 ;  /* 0x00000654130a7816 */ /* 0x000fe40000000012 */
[----:B------:R-:W-:-:S02]  /*1830*/  PRMT R7, R7, 0x7773, RZ ;  /* 0x0000777307077816 */ /* 0x000fc400000000ff */
[----:B------:R-:W-:Y:S02]  /*1840*/  PRMT R5, R5, 0x7773, RZ ;  /* 0x0000777305057816 */ /* 0x000fe400000000ff */
[----:B------:R-:W-:Y:S02]  /*1850*/  PRMT R19, R4, 0x7773, RZ ;  /* 0x0000777304137816 */ /* 0x000fe400000000ff */
[----:B------:R-:W-:Y:S02]  /*1860*/  PRMT R29, R6, 0x7773, RZ ;  /* 0x00007773061d7816 */ /* 0x000fe400000000ff */
[-C--:B------:R-:W-:Y:S02]  /*1870*/  SEL R9, R9, R12.reuse, P3 ;  /* 0x0000000c09097207 */ /* 0x080fe40001800000 */
[-C--:B------:R-:W-:Y:S02]  /*1880*/  SEL R6, R7, R12.reuse, P3 ;  /* 0x0000000c07067207 */ /* 0x080fe40001800000 */
[----:B------:R-:W-:-:S02]  /*1890*/  SEL R5, R5, R12, P3 ;  /* 0x0000000c05057207 */ /* 0x000fc40001800000 */
[-C--:B------:R-:W-:Y:S02]  /*18a0*/  SEL R4, R19, R12.reuse, P3 ;  /* 0x0000000c13047207 */ /* 0x080fe40001800000 */
[----:B------:R-:W-:Y:S02]  /*18b0*/  SEL R29, R29, R12, P3 ;  /* 0x0000000c1d1d7207 */ /* 0x000fe40001800000 */
[----:B------:R-:W-:Y:S02]  /*18c0*/  PRMT R9, R9, 0x654, R28 ;  /* 0x0000065409097816 */ /* 0x000fe4000000001c */
[----:B------:R-:W-:Y:S02]  /*18d0*/  PRMT R7, R6, 0x654, R17 ;  /* 0x0000065406077816 */ /* 0x000fe40000000011 */
[----:B------:R-:W-:Y:S01]  /*18e0*/  PRMT R5, R5, 0x654, R30 ;  /* 0x0000065405057816 */ /* 0x000fe2000000001e */
[----:B------:R-:W-:Y:S01]  /*18f0*/  STS.128 [R0+0x3000], R8 ;  /* 0x0030000800007388 */ /* 0x000fe20000000c00 */
[----:B------:R-:W-:-:S02]  /*1900*/  PRMT R4, R4, 0x654, R31 ;  /* 0x0000065404047816 */ /* 0x000fc4000000001f */
[----:B------:R-:W-:-:S05]  /*1910*/  PRMT R6, R29, 0x654, R16 ;  /* 0x000006541d067816 */ /* 0x000fca0000000010 */
[----:B------:R-:W-:Y:S04]  /*1920*/  STS.128 [R3+0x3000], R4 ;  /* 0x0030000403007388 */ /* 0x000fe80000000c00 */
[----:B------:R-:W1:Y:S01]  /*1930*/  LDS.128 R4, [R0+UR8] ;  /* 0x0000000800047984 */ /* 0x000e620008000c00 */
[----:B------:R-:W-:Y:S01]  /*1940*/  ULEA UR8, UR4, 0x2000, 0xa ;  /* 0x0000200004087891 */ /* 0x000fe2000f8e503f */
[----:B-1----:R-:W-:Y:S02]  /*1950*/  PRMT R18, R4, 0x7770, RZ ;  /* 0x0000777004127816 */ /* 0x002fe400000000ff */
[----:B------:R-:W-:Y:S02]  /*1960*/  PRMT R30, R5, 0x7770, RZ ;  /* 0x00007770051e7816 */ /* 0x000fe400000000ff */
[----:B------:R-:W-:-:S02]  /*1970*/  PRMT R10, R6, 0x7770, RZ ;  /* 0x00007770060a7816 */ /* 0x000fc400000000ff */
[----:B------:R-:W-:Y:S02]  /*1980*/  PRMT R19, R4, 0x7771, RZ ;  /* 0x0000777104137816 */ /* 0x000fe400000000ff */
[----:B------:R-:W-:Y:S02]  /*1990*/  PRMT R31, R5, 0x7771, RZ ;  /* 0x00007771051f7816 */ /* 0x000fe400000000ff */
[----:B------:R-:W-:Y:S02]  /*19a0*/  PRMT R9, R6, 0x7771, RZ ;  /* 0x0000777106097816 */ /* 0x000fe400000000ff */
[-C--:B------:R-:W-:Y:S02]  /*19b0*/  SEL R17, R18, R15.reuse, P3 ;  /* 0x0000000f12117207 */ /* 0x080fe40001800000 */
[-C--:B------:R-:W-:Y:S02]  /*19c0*/  SEL R30, R30, R15.reuse, P3 ;  /* 0x0000000f1e1e7207 */ /* 0x080fe40001800000 */
[----:B------:R-:W-:-:S02]  /*19d0*/  SEL R10, R10, R15, P3 ;  /* 0x0000000f0a0a7207 */ /* 0x000fc40001800000 */
[----:B------:R-:W-:Y:S02]  /*19e0*/  @P3 PRMT R15, R7, 0x7770, RZ ;  /* 0x00007770070f3816 */ /* 0x000fe400000000ff */
[C---:B------:R-:W-:Y:S02]  /*19f0*/  PRMT R16, R6.reuse, 0x7772, RZ ;  /* 0x0000777206107816 */ /* 0x040fe400000000ff */
[----:B------:R-:W-:Y:S02]  /*1a00*/  PRMT R11, R6, 0x7773, RZ ;  /* 0x00007773060b7816 */ /* 0x000fe400000000ff */
[----:B------:R-:W-:Y:S02]  /*1a10*/  SEL R6, R19, R14, P3 ;  /* 0x0000000e13067207 */ /* 0x000fe40001800000 */
[----:B------:R-:W-:Y:S02]  /*1a20*/  PRMT R28, R4, 0x7772, RZ ;  /* 0x00007772041c7816 */ /* 0x000fe400000000ff */
[----:B------:R-:W-:-:S02]  /*1a30*/  PRMT R56, R5, 0x7772, RZ ;  /* 0x0000777205387816 */ /* 0x000fc400000000ff */
[-C--:B------:R-:W-:Y:S02]  /*1a40*/  SEL R19, R31, R14.reuse, P3 ;  /* 0x0000000e1f137207 */ /* 0x080fe40001800000 */
[----:B------:R-:W-:Y:S02]  /*1a50*/  SEL R9, R9, R14, P3 ;  /* 0x0000000e09097207 */ /* 0x000fe40001800000 */
[----:B------:R-:W-:Y:S02]  /*1a60*/  LOP3.LUT R17, R17, 0xffff, RZ, 0xc0, !PT ;  /* 0x0000ffff11117812 */ /* 0x000fe400078ec0ff */
[----:B------:R-:W-:Y:S02]  /*1a70*/  @P3 PRMT R14, R7, 0x7771, RZ ;  /* 0x00007771070e3816 */ /* 0x000fe400000000ff */
[----:B------:R-:W-:Y:S02]  /*1a80*/  LOP3.LUT R30, R30, 0xffff, RZ, 0xc0, !PT ;  /* 0x0000ffff1e1e7812 */ /* 0x000fe400078ec0ff */
[----:B------:R-:W-:-:S02]  /*1a90*/  LOP3.LUT R10, R10, 0xffff, RZ, 0xc0, !PT ;  /* 0x0000ffff0a0a7812 */ /* 0x000fc400078ec0ff */
[----:B------:R-:W-:Y:S02]  /*1aa0*/  LOP3.LUT R15, R15, 0xffff, RZ, 0xc0, !PT ;  /* 0x0000ffff0f0f7812 */ /* 0x000fe400078ec0ff */
[----:B------:R-:W-:Y:S02]  /*1ab0*/  PRMT R29, R4, 0x7773, RZ ;  /* 0x00007773041d7816 */ /* 0x000fe400000000ff */
[----:B------:R-:W-:Y:S02]  /*1ac0*/  PRMT R57, R5, 0x7773, RZ ;  /* 0x0000777305397816 */ /* 0x000fe400000000ff */
[-C--:B------:R-:W-:Y:S02]  /*1ad0*/  SEL R5, R28, R13.reuse, P3 ;  /* 0x0000000d1c057207 */ /* 0x080fe40001800000 */
[-C--:B------:R-:W-:Y:S02]  /*1ae0*/  SEL R18, R56, R13.reuse, P3 ;  /* 0x0000000d38127207 */ /* 0x080fe40001800000 */
[----:B------:R-:W-:-:S02]  /*1af0*/  SEL R16, R16, R13, P3 ;  /* 0x0000000d10107207 */ /* 0x000fc40001800000 */
[----:B------:R-:W-:Y:S02]  /*1b00*/  PRMT R6, R6, 0x7604, R17 ;  /* 0x0000760406067816 */ /* 0x000fe40000000011 */
[----:B------:R-:W-:Y:S02]  /*1b10*/  @P3 PRMT R13, R7, 0x7772, RZ ;  /* 0x00007772070d3816 */ /* 0x000fe400000000ff */
[----:B------:R-:W-:Y:S02]  /*1b20*/  PRMT R19, R19, 0x7604, R30 ;  /* 0x0000760413137816 */ /* 0x000fe4000000001e */
[----:B------:R-:W-:Y:S02]  /*1b30*/  PRMT R9, R9, 0x7604, R10 ;  /* 0x0000760409097816 */ /* 0x000fe4000000000a */
[----:B------:R-:W-:Y:S02]  /*1b40*/  PRMT R14, R14, 0x7604, R15 ;  /* 0x000076040e0e7816 */ /* 0x000fe4000000000f */
[----:B------:R-:W-:-:S02]  /*1b50*/  SEL R4, R29, R12, P3 ;  /* 0x0000000c1d047207 */ /* 0x000fc40001800000 */
[-C--:B------:R-:W-:Y:S02]  /*1b60*/  SEL R8, R57, R12.reuse, P3 ;  /* 0x0000000c39087207 */ /* 0x080fe40001800000 */
[----:B------:R-:W-:Y:S02]  /*1b70*/  SEL R11, R11, R12, P3 ;  /* 0x0000000c0b0b7207 */ /* 0x000fe40001800000 */
[----:B------:R-:W-:Y:S02]  /*1b80*/  @P3 PRMT R12, R7, 0x7773, RZ ;  /* 0x00007773070c3816 */ /* 0x000fe400000000ff */
[----:B------:R-:W-:Y:S02]  /*1b90*/  PRMT R5, R5, 0x7054, R6 ;  /* 0x0000705405057816 */ /* 0x000fe40000000006 */
[----:B------:R-:W-:Y:S02]  /*1ba0*/  PRMT R19, R18, 0x7054, R19 ;  /* 0x0000705412137816 */ /* 0x000fe40000000013 */
[----:B------:R-:W-:-:S02]  /*1bb0*/  PRMT R6, R16, 0x7054, R9 ;  /* 0x0000705410067816 */ /* 0x000fc40000000009 */
[----:B------:R-:W-:Y:S02]  /*1bc0*/  PRMT R7, R13, 0x7054, R14 ;  /* 0x000070540d077816 */ /* 0x000fe4000000000e */
[----:B------:R-:W-:Y:S02]  /*1bd0*/  PRMT R4, R4, 0x654, R5 ;  /* 0x0000065404047816 */ /* 0x000fe40000000005 */
[----:B------:R-:W-:Y:S02]  /*1be0*/  PRMT R5, R8, 0x654, R19 ;  /* 0x0000065408057816 */ /* 0x000fe40000000013 */
[----:B------:R-:W-:Y:S02]  /*1bf0*/  PRMT R6, R11, 0x654, R6 ;  /* 0x000006540b067816 */ /* 0x000fe40000000006 */
[----:B------:R-:W-:Y:S02]  /*1c00*/  PRMT R7, R12, 0x654, R7 ;  /* 0x000006540c077816 */ /* 0x000fe40000000007 */
[----:B------:R-:W-:Y:S01]  /*1c10*/  ISETP.LE.AND P3, PT, R75, UR6, PT ;  /* 0x000000064b007c0c */ /* 0x000fe2000bf63270 */
[----:B------:R-:W-:-:S02]  /*1c20*/  UIADD3 UR6, UR6, 0x1, URZ ;  /* 0x0000000106067890 */ /* 0x000fc4000fffe03f */
[----:B------:R-:W-:Y:S04]  /*1c30*/  STS.128 [R0+0x3800], R4 ;  /* 0x0038000400007388 */ /* 0x000fe80000000c00 */
[----:B------:R-:W-:Y:S06]  /*1c40*/  BAR.SYNC.DEFER_BLOCKING 0x0 ;  /* 0x0000000000007b1d */ /* 0x000fec0000010000 */
[----:B------:R-:W1:Y:S04]  /*1c50*/  LDSM.16.M88.4 R4, [R70+0x3000] ;  /* 0x003000004604783b */ /* 0x000e680000000200 */
[----:B------:R-:W-:Y:S04]  /*1c60*/  LDSM.16.M88.4 R16, [R69+0x3800] ;  /* 0x003800004510783b */ /* 0x000fe80000000200 */
[----:B------:R-:W2:Y:S04]  /*1c70*/  LDSM.16.M88.4 R8, [R70+0x3400] ;  /* 0x003400004608783b */ /* 0x000ea80000000200 */
[----:B------:R-:W3:Y:S01]  /*1c80*/  LDSM.16.M88.4 R12, [R69+0x3a00] ;  /* 0x003a0000450c783b */ /* 0x000ee20000000200 */
[----:B-1----:R-:W-:-:S02]  /*1c90*/  PRMT R56, RZ, 0x5140, R4 ;  /* 0x00005140ff387816 */ /* 0x002fc40000000004 */
[----:B------:R-:W-:Y:S02]  /*1ca0*/  PRMT R58, RZ, 0x7362, R4 ;  /* 0x00007362ff3a7816 */ /* 0x000fe40000000004 */
[--C-:B------:R-:W-:Y:S02]  /*1cb0*/  PRMT R57, RZ, 0x5140, R5.reuse ;  /* 0x00005140ff397816 */ /* 0x100fe40000000005 */
[----:B------:R-:W-:Y:S02]  /*1cc0*/  PRMT R59, RZ, 0x7362, R5 ;  /* 0x00007362ff3b7816 */ /* 0x000fe40000000005 */
[--C-:B--2---:R-:W-:Y:S02]  /*1cd0*/  PRMT R28, RZ, 0x5140, R8.reuse ;  /* 0x00005140ff1c7816 */ /* 0x104fe40000000008 */
[----:B------:R-:W-:Y:S02]  /*1ce0*/  PRMT R30, RZ, 0x7362, R8 ;  /* 0x00007362ff1e7816 */ /* 0x000fe40000000008 */
[----:B------:R-:W-:-:S02]  /*1cf0*/  PRMT R29, RZ, 0x5140, R9 ;  /* 0x00005140ff1d7816 */ /* 0x000fc40000000009 */
[----:B------:R-:W-:Y:S02]  /*1d00*/  PRMT R31, RZ, 0x7362, R9 ;  /* 0x00007362ff1f7816 */ /* 0x000fe40000000009 */
[--C-:B------:R-:W-:Y:S02]  /*1d10*/  PRMT R4, RZ, 0x5140, R18.reuse ;  /* 0x00005140ff047816 */ /* 0x100fe40000000012 */
[----:B------:R-:W-:Y:S02]  /*1d20*/  PRMT R5, RZ, 0x7362, R18 ;  /* 0x00007362ff057816 */ /* 0x000fe40000000012 */
[--C-:B------:R-:W-:Y:S02]  /*1d30*/  PRMT R64, RZ, 0x5140, R16.reuse ;  /* 0x00005140ff407816 */ /* 0x100fe40000000010 */
[----:B------:R-:W-:Y:S02]  /*1d40*/  PRMT R65, RZ, 0x7362, R16 ;  /* 0x00007362ff417816 */ /* 0x000fe40000000010 */
[--C-:B---3--:R-:W-:Y:S01]  /*1d50*/  PRMT R8, RZ, 0x5140, R14.reuse ;  /* 0x00005140ff087816 */ /* 0x108fe2000000000e */
[----:B------:R-:W-:Y:S01]  /*1d60*/  HMMA.16816.F32 R44, R56, R4, R44 ;  /* 0x00000004382c723c */ /* 0x000fe2000000182c */
[----:B------:R-:W-:-:S02]  /*1d70*/  PRMT R9, RZ, 0x7362, R14 ;  /* 0x00007362ff097816 */ /* 0x000fc4000000000e */
[----:B------:R-:W-:Y:S02]  /*1d80*/  PRMT R16, RZ, 0x5140, R17 ;  /* 0x00005140ff107816 */ /* 0x000fe40000000011 */
[----:B------:R-:W-:Y:S02]  /*1d90*/  PRMT R18, RZ, 0x5140, R19 ;  /* 0x00005140ff127816 */ /* 0x000fe40000000013 */
[----:B------:R-:W-:Y:S01]  /*1da0*/  PRMT R14, RZ, 0x5140, R15 ;  /* 0x00005140ff0e7816 */ /* 0x000fe2000000000f */
[----:B------:R-:W-:Y:S01]  /*1db0*/  HMMA.16816.F32 R52, R28, R4, R52 ;  /* 0x000000041c34723c */ /* 0x000fe20000001834 */
[----:B------:R-:W-:Y:S02]  /*1dc0*/  PRMT R17, RZ, 0x7362, R17 ;  /* 0x00007362ff117816 */ /* 0x000fe40000000011 */
[----:B------:R-:W-:Y:S02]  /*1dd0*/  PRMT R19, RZ, 0x7362, R19 ;  /* 0x00007362ff137816 */ /* 0x000fe40000000013 */
[----:B------:R-:W-:-:S02]  /*1de0*/  PRMT R15, RZ, 0x7362, R15 ;  /* 0x00007362ff0f7816 */ /* 0x000fc4000000000f */
[--C-:B------:R-:W-:Y:S01]  /*1df0*/  PRMT R4, RZ, 0x5140, R12.reuse ;  /* 0x00005140ff047816 */ /* 0x100fe2000000000c */
[----:B------:R-:W-:Y:S01]  /*1e00*/  HMMA.16816.F32 R48, R56, R64, R48 ;  /* 0x000000403830723c */ /* 0x000fe20000001830 */
[----:B------:R-:W-:Y:S02]  /*1e10*/  PRMT R5, RZ, 0x7362, R12 ;  /* 0x00007362ff057816 */ /* 0x000fe4000000000c */
[--C-:B------:R-:W-:Y:S02]  /*1e20*/  PRMT R12, RZ, 0x5140, R13.reuse ;  /* 0x00005140ff0c7816 */ /* 0x100fe4000000000d */
[----:B------:R-:W-:-:S03]  /*1e30*/  PRMT R13, RZ, 0x7362, R13 ;  /* 0x00007362ff0d7816 */ /* 0x000fc6000000000d */
[C---:B------:R-:W-:Y:S08]  /*1e40*/  HMMA.16816.F32 R40, R56.reuse, R4, R40 ;  /* 0x000000043828723c */ /* 0x040ff00000001828 */
[----:B------:R-:W-:Y:S08]  /*1e50*/  HMMA.16816.F32 R32, R56, R8, R32 ;  /* 0x000000083820723c */ /* 0x000ff00000001820 */
[C---:B------:R-:W-:Y:S07]  /*1e60*/  HMMA.16816.F32 R36, R28.reuse, R4, R36 ;  /* 0x000000041c24723c */ /* 0x040fee0000001824 */
[----:B------:R-:W-:Y:S01]  /*1e70*/  SEL R4, RZ, 0x10, P4 ;  /* 0x00000010ff047807 */ /* 0x000fe20002000000 */
[----:B------:R-:W-:Y:S01]  /*1e80*/  HMMA.16816.F32 R24, R28, R8, R24 ;  /* 0x000000081c18723c */ /* 0x000fe20000001818 */
[----:B------:R-:W-:-:S02]  /*1e90*/  PRMT R5, RZ, 0x5140, R7 ;  /* 0x00005140ff057816 */ /* 0x000fc40000000007 */
[----:B------:R-:W-:-:S04]  /*1ea0*/  PRMT R7, RZ, 0x7362, R7 ;  /* 0x00007362ff077816 */ /* 0x000fc80000000007 */
[----:B------:R-:W-:Y:S01]  /*1eb0*/  SEL R8, R4, RZ, !P3 ;  /* 0x000000ff04087207 */ /* 0x000fe20005800000 */
[----:B------:R-:W-:Y:S01]  /*1ec0*/  HMMA.16816.F32 R20, R28, R64, R20 ;  /* 0x000000401c14723c */ /* 0x000fe20000001814 */
[----:B------:R-:W-:Y:S01]  /*1ed0*/  ISETP.GE.AND P3, PT, R68, 0x4, PT ;  /* 0x000000044400780c */ /* 0x000fe20003f66270 */
[----:B------:R-:W-:Y:S01]  /*1ee0*/  IMAD.MOV.U32 R9, RZ, RZ, R66 ;  /* 0x000000ffff097224 */ /* 0x000fe200078e0042 */
[----:B------:R-:W-:Y:S01]  /*1ef0*/  ISETP.NE.U32.AND P5, PT, R8, RZ, PT ;  /* 0x000000ff0800720c */ /* 0x000fe20003fa5070 */
[----:B------:R-:W-:Y:S01]  /*1f00*/  IMAD.MOV.U32 R8, RZ, RZ, R67 ;  /* 0x000000ffff087224 */ /* 0x000fe200078e0043 */
[--C-:B------:R-:W-:Y:S02]  /*1f10*/  PRMT R4, RZ, 0x5140, R6.reuse ;  /* 0x00005140ff047816 */ /* 0x100fe40000000006 */
[----:B------:R-:W-:Y:S02]  /*1f20*/  SEL R28, R68, RZ, !P3 ;  /* 0x000000ff441c7207 */ /* 0x000fe40005800000 */
[----:B------:R-:W-:-:S02]  /*1f30*/  PRMT R6, RZ, 0x7362, R6 ;  /* 0x00007362ff067816 */ /* 0x000fc40000000006 */
[----:B------:R-:W-:Y:S01]  /*1f40*/  IADD3 R67, P6, R67, 0x20, RZ ;  /* 0x0000002043437810 */ /* 0x000fe20007fde0ff */
[C-C-:B------:R-:W-:Y:S02]  /*1f50*/  IMAD R29, R28.reuse, 0x800, R0.reuse ;  /* 0x000008001c1d7824 */ /* 0x140fe400078e0200 */
[C---:B------:R-:W-:Y:S02]  /*1f60*/  IMAD R31, R28.reuse, 0x800, R3 ;  /* 0x000008001c1f7824 */ /* 0x040fe400078e0203 */
[----:B------:R-:W-:Y:S01]  /*1f70*/  HMMA.16816.F32 R48, R4, R16, R48 ;  /* 0x000000100430723c */ /* 0x000fe20000001830 */
[----:B------:R-:W-:Y:S01]  /*1f80*/  @!PT LDS RZ, [RZ] ;  /* 0x00000000fffff984 */ /* 0x000fe20000000800 */
[----:B------:R-:W-:Y:S01]  /*1f90*/  @!PT LDS RZ, [RZ] ;  /* 0x00000000fffff984 */ /* 0x000fe20000000800 */
[----:B------:R-:W-:Y:S01]  /*1fa0*/  @!PT LDS RZ, [RZ] ;  /* 0x00000000fffff984 */ /* 0x000fe20000000800 */
[----:B------:R1:W-:Y:S01]  /*1fb0*/  LDGSTS.E.BYPASS.128 [R29], [R8.64], P5 ;  /* 0x00000000081d7fae */ /* 0x0003e2000a901c4a */
[----:B------:R-:W-:Y:S02]  /*1fc0*/  IMAD R57, R28, 0x400, R0 ;  /* 0x000004001c397824 */ /* 0x000fe400078e0200 */
[----:B------:R-:W-:Y:S02]  /*1fd0*/  IMAD.X R66, RZ, RZ, R66, P6 ;  /* 0x000000ffff427224 */ /* 0x000fe400030e0642 */
[----:B------:R-:W-:-:S02]  /*1fe0*/  IMAD.MOV.U32 R68, RZ, RZ, R28 ;  /* 0x000000ffff447224 */ /* 0x000fc400078e001c */
[----:B------:R-:W-:Y:S01]  /*1ff0*/  HMMA.16816.F32 R44, R4, R18, R44 ;  /* 0x00000012042c723c */ /* 0x000fe2000000182c */
[----:B-1----:R-:W-:Y:S02]  /*2000*/  IMAD.MOV.U32 R8, RZ, RZ, R63 ;  /* 0x000000ffff087224 */ /* 0x002fe400078e003f */
[----:B------:R-:W-:-:S05]  /*2010*/  IMAD.MOV.U32 R9, RZ, RZ, R62 ;  /* 0x000000ffff097224 */ /* 0x000fca00078e003e */
[C---:B------:R-:W-:Y:S01]  /*2020*/  HMMA.16816.F32 R40, R4.reuse, R12, R40 ;  /* 0x0000000c0428723c */ /* 0x040fe20000001828 */
[----:B------:R1:W-:Y:S07]  /*2030*/  LDGSTS.E.BYPASS.128 [R31], [R8.64], P5 ;  /* 0x00000000081f7fae */ /* 0x0003ee000a901c4a */
[----:B------:R-:W-:Y:S01]  /*2040*/  HMMA.16816.F32 R32, R4, R14, R32 ;  /* 0x0000000e0420723c */ /* 0x000fe20000001820 */
[----:B------:R-:W0:Y:S06]  /*2050*/  LDGDEPBAR ;  /* 0x00000000000079af */ /* 0x000e2c0000000000 */
[----:B------:R-:W-:Y:S01]  /*2060*/  IMAD.MOV.U32 R4, RZ, RZ, R61 ;  /* 0x000000ffff047224 */ /* 0x000fe200078e003d */
[----:B------:R-:W-:Y:S01]  /*2070*/  IADD3 R61, P3, R61, 0x20, RZ ;  /* 0x000000203d3d7810 */ /* 0x000fe20007f7e0ff */
[----:B------:R-:W-:Y:S01]  /*2080*/  IMAD.MOV.U32 R5, RZ, RZ, R60 ;  /* 0x000000ffff057224 */ /* 0x000fe200078e003c */
[----:B-1----:R-:W-:-:S02]  /*2090*/  PRMT R8, RZ, 0x5140, R10 ;  /* 0x00005140ff087816 */ /* 0x002fc4000000000a */
[----:B------:R-:W-:Y:S01]  /*20a0*/  PRMT R9, RZ, 0x5140, R11 ;  /* 0x00005140ff097816 */ /* 0x000fe2000000000b */
[----:B------:R-:W-:Y:S01]  /*20b0*/  IMAD.X R60, RZ, RZ, R60, P3 ;  /* 0x000000ffff3c7224 */ /* 0x000fe200018e063c */
[----:B------:R1:W-:Y:S01]  /*20c0*/  LDGSTS.E.BYPASS.128 [R57+0x2000], [R4.64], P5 ;  /* 0x0200000004397fae */ /* 0x0003e2000a901c4a */
[----:B------:R-:W-:Y:S02]  /*20d0*/  PLOP3.LUT P3, PT, P2, PT, PT, 0x80, 0x0 ;  /* 0x000000000000781c */ /* 0x000fe4000176f070 */
[----:B------:R-:W-:Y:S01]  /*20e0*/  PLOP3.LUT P2, PT, P1, PT, PT, 0x80, 0x0 ;  /* 0x000000000000781c */ /* 0x000fe20000f4f070 */
[----:B------:R-:W0:Y:S01]  /*20f0*/  LDGDEPBAR ;  /* 0x00000000000079af */ /* 0x000e220000000000 */
[----:B------:R-:W-:Y:S02]  /*2100*/  PLOP3.LUT P1, PT, P0, PT, PT, 0x80, 0x0 ;  /* 0x000000000000781c */ /* 0x000fe4000072f070 */
[----:B------:R-:W-:Y:S02]  /*2110*/  PLOP3.LUT P0, PT, P4, PT, PT, 0x8, 0x0 ;  /* 0x000000000000781c */ /* 0x000fe4000270e170 */
[----:B------:R-:W-:-:S02]  /*2120*/  ISETP.LE.AND P4, PT, R71, UR6, PT ;  /* 0x0000000647007c0c */ /* 0x000fc4000bf83270 */
[----:B------:R-:W-:Y:S02]  /*2130*/  PRMT R10, RZ, 0x7362, R10 ;  /* 0x00007362ff0a7816 */ /* 0x000fe4000000000a */
[----:B------:R-:W-:Y:S02]  /*2140*/  PRMT R11, RZ, 0x7362, R11 ;  /* 0x00007362ff0b7816 */ /* 0x000fe4000000000b */
[----:B------:R-:W-:-:S05]  /*2150*/  IADD3 R63, P5, R63, 0x20, RZ ;  /* 0x000000203f3f7810 */ /* 0x000fca0007fbe0ff */
[----:B------:R-:W-:Y:S01]  /*2160*/  HMMA.16816.F32 R20, R8, R16, R20 ;  /* 0x000000100814723c */ /* 0x000fe20000001814 */
[----:B------:R-:W-:Y:S01]  /*2170*/  IMAD.X R62, RZ, RZ, R62, P5 ;  /* 0x000000ffff3e7224 */ /* 0x000fe200028e063e */
[----:B------:R-:W-:-:S06]  /*2180*/  DEPBAR.LE SB0, 0x6 ;  /* 0x000081800000791a */ /* 0x000fcc0000000000 */
[C---:B------:R-:W-:Y:S08]  /*2190*/  HMMA.16816.F32 R52, R8.reuse, R18, R52 ;  /* 0x000000120834723c */ /* 0x040ff00000001834 */
[C---:B------:R-:W-:Y:S08]  /*21a0*/  HMMA.16816.F32 R36, R8.reuse, R12, R36 ;  /* 0x0000000c0824723c */ /* 0x040ff00000001824 */
[----:B------:R-:W-:Y:S01]  /*21b0*/  HMMA.16816.F32 R24, R8, R14, R24 ;  /* 0x0000000e0818723c */ /* 0x000fe20000001818 */
[----:B------:R-:W-:Y:S06]  /*21c0*/  BAR.SYNC.DEFER_BLOCKING 0x0 ;  /* 0x0000000000007b1d */ /* 0x000fec0000010000 */
[----:B-1----:R-:W-:Y:S05]  /*21d0*/  @!P4 BRA `(.L_x_1) ;  /* 0xfffff0600000c947 */ /* 0x002fea000383ffff */
[----:B------:R-:W-:-:S12]  /*21e0*/  NOP ;  /* 0x0000000000007918 */ /* 0x000fd80000000000 */
[----:B------:R-:W-:Y:S02]  /*21f0*/  F2FP.PACK_AB R26, R27, R26 ;  /* 0x0000001a1b1a723e */ /* 0x000fe400000000ff */
[----:B------:R-:W-:-:S02]  /*2200*/  F2FP.PACK_AB R24, R25, R24 ;  /* 0x000000181918723e */ /* 0x000fc400000000ff */
[----:B------:R-:W-:Y:S02]  /*2210*/  F2FP.PACK_AB R38, R39, R38 ;  /* 0x000000262726723e */ /* 0x000fe400000000ff */
[----:B------:R-:W-:Y:S02]  /*2220*/  F2FP.PACK_AB R36, R37, R36 ;  /* 0x000000242524723e */ /* 0x000fe400000000ff */
[----:B------:R-:W-:Y:S02]  /*2230*/  F2FP.PACK_AB R54, R55, R54 ;  /* 0x000000363736723e */ /* 0x000fe400000000ff */
[----:B------:R-:W-:Y:S02]  /*2240*/  F2FP.PACK_AB R52, R53, R52 ;  /* 0x000000343534723e */ /* 0x000fe400000000ff */
        /* <DEDUP_REMOVED lines=10> */
.L_x_0:
[----:B-1----:R-:W-:-:S04]  /*22f0*/  DEPBAR.LE SB0, 0x0 ;  /* 0x000080000000791a */ /* 0x002fc80000000000 */
[C---:B------:R-:W-:Y:S01]  /*2300*/  LOP3.LUT R0, R76.reuse, 0x1f, RZ, 0xc0, !PT ;  /* 0x0000001f4c007812 */ /* 0x040fe200078ec0ff */
[----:B------:R-:W-:Y:S01]  /*2310*/  IMAD.MOV.U32 R23, RZ, RZ, c[0x0][0x18c] ;  /* 0x00006300ff177624 */ /* 0x000fe200078e00ff */
[----:B------:R-:W-:Y:S01]  /*2320*/  LOP3.LUT R77, R77, 0x1, RZ, 0xc0, !PT ;  /* 0x000000014d4d7812 */ /* 0x000fe200078ec0ff */
[----:B------:R-:W-:Y:S01]  /*2330*/  IMAD.MOV.U32 R25, RZ, RZ, 0x2 ;  /* 0x00000002ff197424 */ /* 0x000fe200078e00ff */
[----:B------:R-:W-:Y:S02]  /*2340*/  SHF.R.U32.HI R0, RZ, 0x2, R0 ;  /* 0x00000002ff007819 */ /* 0x000fe40000011600 */
[----:B------:R-:W-:-:S03]  /*2350*/  LOP3.LUT R2, R76, 0x3, RZ, 0xc0, !PT ;  /* 0x000000034c027812 */ /* 0x000fc600078ec0ff */
[C-C-:B------:R-:W-:Y:S02]  /*2360*/  IMAD R3, R77.reuse, 0x10, R0.reuse ;  /* 0x000000104d037824 */ /* 0x140fe400078e0200 */
[----:B------:R-:W-:Y:S02]  /*2370*/  IMAD R77, R77, 0x8, R0 ;  /* 0x000000084d4d7824 */ /* 0x000fe400078e0200 */
[--C-:B------:R-:W-:Y:S01]  /*2380*/  IMAD R17, R3, 0x14, R2.reuse ;  /* 0x0000001403117824 */ /* 0x100fe200078e0202 */
[----:B------:R-:W-:Y:S01]  /*2390*/  BAR.SYNC.DEFER_BLOCKING 0x0 ;  /* 0x0000000000007b1d */ /* 0x000fe20000010000 */
[----:B------:R-:W-:Y:S01]  /*23a0*/  IMAD R0, R77, 0x5, R2 ;  /* 0x000000054d007824 */ /* 0x000fe200078e0202 */
[----:B------:R-:W-:Y:S01]  /*23b0*/  SHF.R.U32.HI R3, RZ, 0x2, R76 ;  /* 0x00000002ff037819 */ /* 0x000fe2000001164c */
[----:B------:R-:W-:Y:S02]  /*23c0*/  IMAD.SHL.U32 R76, R76, 0x8, RZ ;  /* 0x000000084c4c7824 */ /* 0x000fe400078e00ff */
[----:B------:R-:W-:Y:S01]  /*23d0*/  IMAD.SHL.U32 R0, R0, 0x8, RZ ;  /* 0x0000000800007824 */ /* 0x000fe200078e00ff */
[----:B------:R-:W-:-:S02]  /*23e0*/  SGXT.U32 R3, R3, 0x4 ;  /* 0x000000040303781a */ /* 0x000fc40000000000 */
[----:B------:R-:W-:Y:S01]  /*23f0*/  LOP3.LUT R73, R73, 0x18, R76, 0xf8, !PT ;  /* 0x0000001849497812 */ /* 0x000fe200078ef84c */
[----:B------:R-:W-:Y:S01]  /*2400*/  IMAD.SHL.U32 R21, R0, 0x2, RZ ;  /* 0x0000000200157824 */ /* 0x000fe200078e00ff */
[----:B------:R-:W-:Y:S02]  /*2410*/  LOP3.LUT R3, R3, R72, RZ, 0xfc, !PT ;  /* 0x0000004803037212 */ /* 0x000fe400078efcff */
[----:B------:R-:W-:Y:S02]  /*2420*/  ISETP.GE.AND P0, PT, R73, c[0x0][0x17c], PT ;  /* 0x00005f0049007a0c */ /* 0x000fe40003f06270 */
[C---:B------:R-:W-:Y:S01]  /*2430*/  LOP3.LUT R0, R3.reuse, 0x20, RZ, 0xfc, !PT ;  /* 0x0000002003007812 */ /* 0x040fe200078efcff */
[C---:B------:R-:W-:Y:S01]  /*2440*/  IMAD R16, R3.reuse, c[0x0][0x18c], RZ ;  /* 0x0000630003107a24 */ /* 0x040fe200078e02ff */
[----:B------:R-:W-:Y:S02]  /*2450*/  LOP3.LUT R2, R3, 0x10, RZ, 0xfc, !PT ;  /* 0x0000001003027812 */ /* 0x000fe400078efcff */
[----:B------:R-:W-:-:S02]  /*2460*/  ISETP.LT.AND P3, PT, R0, c[0x0][0x178], !P0 ;  /* 0x00005e0000007a0c */ /* 0x000fc40004761270 */
[C---:B------:R-:W-:Y:S02]  /*2470*/  LOP3.LUT R0, R3.reuse, 0x30, RZ, 0xfc, !PT ;  /* 0x0000003003007812 */ /* 0x040fe400078efcff */
[----:B------:R-:W-:Y:S01]  /*2480*/  ISETP.LT.AND P1, PT, R3, c[0x0][0x178], !P0 ;  /* 0x00005e0003007a0c */ /* 0x000fe20004721270 */
[----:B------:R-:W-:Y:S01]  /*2490*/  STS [R17.X4], R48 ;  /* 0x0000003011007388 */ /* 0x000fe20000004800 */
[----:B------:R-:W-:Y:S01]  /*24a0*/  ISETP.LT.AND P2, PT, R2, c[0x0][0x178], !P0 ;  /* 0x00005e0002007a0c */ /* 0x000fe20004741270 */
[----:B------:R-:W-:Y:S01]  /*24b0*/  IMAD.WIDE R2, R16, R25, c[0x0][0x170] ;  /* 0x00005c0010027625 */ /* 0x000fe200078e0219 */
[----:B------:R-:W-:Y:S01]  /*24c0*/  ISETP.LT.AND P0, PT, R0, c[0x0][0x178], !P0 ;  /* 0x00005e0000007a0c */ /* 0x000fe20004701270 */
[----:B------:R-:W-:Y:S04]  /*24d0*/  STS [R17.X4+0x280], R50 ;  /* 0x0002803211007388 */ /* 0x000fe80000004800 */
[----:B------:R-:W-:Y:S01]  /*24e0*/  STS [R17.X4+0x10], R44 ;  /* 0x0000102c11007388 */ /* 0x000fe20000004800 */
[----:B------:R-:W-:-:S03]  /*24f0*/  IMAD.WIDE R2, R73, 0x2, R2 ;  /* 0x0000000249027825 */ /* 0x000fc600078e0202 */
[----:B------:R-:W-:Y:S04]  /*2500*/  STS [R17.X4+0x290], R46 ;  /* 0x0002902e11007388 */ /* 0x000fe80000004800 */
[----:B------:R-:W-:Y:S04]  /*2510*/  STS [R17.X4+0x20], R40 ;  /* 0x0000202811007388 */ /* 0x000fe80000004800 */
[----:B------:R-:W-:Y:S04]  /*2520*/  STS [R17.X4+0x2a0], R42 ;  /* 0x0002a02a11007388 */ /* 0x000fe80000004800 */
[----:B------:R-:W-:Y:S04]  /*2530*/  STS [R17.X4+0x30], R32 ;  /* 0x0000302011007388 */ /* 0x000fe80000004800 */
[----:B------:R-:W-:Y:S04]  /*2540*/  STS [R17.X4+0x2b0], R34 ;  /* 0x0002b02211007388 */ /* 0x000fe80000004800 */
[----:B------:R-:W-:Y:S06]  /*2550*/  BAR.SYNC.DEFER_BLOCKING 0x0 ;  /* 0x0000000000007b1d */ /* 0x000fec0000010000 */
[----:B------:R-:W1:Y:S04]  /*2560*/  LDS.128 R4, [R21] ;  /* 0x0000000015047984 */ /* 0x000e680000000c00 */
[----:B------:R-:W2:Y:S04]  /*2570*/  LDS.128 R8, [R21+0x500] ;  /* 0x0005000015087984 */ /* 0x000ea80000000c00 */
[----:B------:R-:W-:Y:S06]  /*2580*/  BAR.SYNC.DEFER_BLOCKING 0x0 ;  /* 0x0000000000007b1d */ /* 0x000fec0000010000 */
[----:B------:R-:W-:Y:S04]  /*2590*/  STS [R17.X4], R20 ;  /* 0x0000001411007388 */ /* 0x000fe80000004800 */
[----:B------:R-:W-:Y:S04]  /*25a0*/  STS [R17.X4+0x280], R22 ;  /* 0x0002801611007388 */ /* 0x000fe80000004800 */
[----:B------:R-:W-:Y:S04]  /*25b0*/  STS [R17.X4+0x10], R52 ;  /* 0x0000103411007388 */ /* 0x000fe80000004800 */
[----:B------:R-:W-:Y:S04]  /*25c0*/  STS [R17.X4+0x290], R54 ;  /* 0x0002903611007388 */ /* 0x000fe80000004800 */
[----:B------:R-:W-:Y:S04]  /*25d0*/  STS [R17.X4+0x20], R36 ;  /* 0x0000202411007388 */ /* 0x000fe80000004800 */
[----:B------:R-:W-:Y:S04]  /*25e0*/  STS [R17.X4+0x2a0], R38 ;  /* 0x0002a02611007388 */ /* 0x000fe80000004800 */
[----:B------:R-:W-:Y:S04]  /*25f0*/  STS [R17.X4+0x30], R24 ;  /* 0x0000301811007388 */ /* 0x000fe80000004800 */
[----:B------:R3:W-:Y:S04]  /*2600*/  STS [R17.X4+0x2b0], R26 ;  /* 0x0002b01a11007388 */ /* 0x0007e80000004800 */
[----:B------:R-:W-:Y:S01]  /*2610*/  BAR.SYNC.DEFER_BLOCKING 0x0 ;  /* 0x0000000000007b1d */ /* 0x000fe20000010000 */
[----:B---3--:R-:W-:-:S04]  /*2620*/  IMAD R17, R23, 0x10, R16 ;  /* 0x0000001017117824 */ /* 0x008fc800078e0210 */
[----:B------:R-:W-:Y:S02]  /*2630*/  IMAD R20, R23, 0x10, R17 ;  /* 0x0000001017147824 */ /* 0x000fe400078e0211 */
[----:B------:R-:W-:-:S04]  /*2640*/  IMAD.WIDE R16, R17, R25, c[0x0][0x170] ;  /* 0x00005c0011107625 */ /* 0x000fc800078e0219 */
[----:B------:R-:W-:-:S04]  /*2650*/  IMAD.WIDE R18, R20, R25, c[0x0][0x170] ;  /* 0x00005c0014127625 */ /* 0x000fc800078e0219 */
[C---:B------:R-:W-:Y:S01]  /*2660*/  IMAD.WIDE R16, R73.reuse, 0x2, R16 ;  /* 0x0000000249107825 */ /* 0x040fe200078e0210 */
[----:B------:R-:W3:Y:S03]  /*2670*/  LDS.128 R12, [R21] ;  /* 0x00000000150c7984 */ /* 0x000ee60000000c00 */
[----:B------:R-:W-:Y:S01]  /*2680*/  IMAD.WIDE R18, R73, 0x2, R18 ;  /* 0x0000000249127825 */ /* 0x000fe200078e0212 */
[----:B-1----:R1:W-:Y:S04]  /*2690*/  @P1 STG.E.128 [R2.64], R4 ;  /* 0x0000000402001986 */ /* 0x0023e8000c101d0a */
[----:B--2---:R1:W-:Y:S04]  /*26a0*/  @P2 STG.E.128 [R16.64], R8 ;  /* 0x0000000810002986 */ /* 0x0043e8000c101d0a */
[----:B---3--:R1:W-:Y:S01]  /*26b0*/  @P3 STG.E.128 [R18.64], R12 ;  /* 0x0000000c12003986 */ /* 0x0083e2000c101d0a */
[----:B------:R-:W-:Y:S05]  /*26c0*/  @!P0 EXIT ;  /* 0x000000000000894d */ /* 0x000fea0003800000 */
[----:B-1----:R-:W1:Y:S01]  /*26d0*/  LDS.128 R4, [R21+0x500] ;  /* 0x0005000015047984 */ /* 0x002e620000000c00 */
[----:B------:R-:W-:-:S04]  /*26e0*/  IMAD R2, R23, 0x10, R20 ;  /* 0x0000001017027824 */ /* 0x000fc800078e0214 */
[----:B------:R-:W-:-:S06]  /*26f0*/  IMAD.WIDE R2, R2, R25, c[0x0][0x170] ;  /* 0x00005c0002027625 */ /* 0x000fcc00078e0219 */
[----:B------:R-:W-:-:S05]  /*2700*/  IMAD.WIDE R2, R73, 0x2, R2 ;  /* 0x0000000249027825 */ /* 0x000fca00078e0202 */
[----:B-1----:R-:W-:Y:S01]  /*2710*/  STG.E.128 [R2.64], R4 ;  /* 0x0000000402007986 */ /* 0x002fe2000c101d0a */
[----:B------:R-:W-:Y:S05]  /*2720*/  EXIT ;  /* 0x000000000000794d */ /* 0x000fea0003800000 */
.L_x_2:
[----:B------:R-:W-:-:S00]  /*2730*/  BRA `(.L_x_2) ;  /* 0xfffffff000007947 */ /* 0x000fc0000383ffff */
[----:B------:R-:W-:-:S00]  /*2740*/  NOP ;  /* 0x0000000000007918 */ /* 0x000fc00000000000 */
        /* <DEDUP_REMOVED lines=11> */
.L_x_3:


//--------------------- .nv.shared.matmul_kernel  --------------------------
	.section	.nv.shared.matmul_kernel,"aw",@nobits
	.sectionflags	@""
	.align	16
